	.target	sm_100a

	.elftype	@"ET_EXEC"


//--------------------- .note.nv.tkinfo           --------------------------
	.section	.note.nv.tkinfo,"",@"SHT_NOTE"
	.sectionflags	@"SHF_NOTE_NV_TKINFO"
	.tkinfo
        /*0018*/ 	.word	0x00000002
        /*0030*/ 	.string	""
        /*0030*/ 	.string	"ptxas"
        /*0030*/ 	.string	"Cuda compilation tools, release 13.0, V13.0.88"
        /*0030*/ 	.string	"Build cuda_13.0.r13.0/compiler.36424714_0"
        /*0030*/ 	.string	"-arch sm_100a -m 64 "



//--------------------- .note.nv.cuinfo           --------------------------
	.section	.note.nv.cuinfo,"",@"SHT_NOTE"
	.sectionflags	@"SHF_NOTE_NV_CUINFO"
        /*0018*/ 	.short	0x0002
        /*001a*/ 	.short	0x0064
        /*001c*/ 	.short	0x0082
	.zero		2


//--------------------- .nv.info                  --------------------------
	.section	.nv.info,"",@"SHT_CUDA_INFO"
	.align	4


	//----- nvinfo : EIATTR_REGCOUNT
	.align		4
        /*0000*/ 	.byte	0x04, 0x2f
        /*0002*/ 	.short	(.L_19 - .L_18)
	.align		4
.L_18:
        /*0004*/ 	.word	index@(_ZN7cutlass13device_kernelINS_4gemm6kernel13GemmUniversalIN4cute5tupleIJiiiiEEENS1_10collective13CollectiveMmaINS1_35MainloopSm100TmaUmmaWarpSpecializedILi5ELi2ELi4ENS5_IJNS4_1CILi1EEENSA_ILi4EEESB_EEEEENS5_IJNSA_ILi128EEESF_NSA_ILi64EEEEEENS_6half_tENS5_IJlSB_lEEESI_SJ_NS4_8TiledMMAINS4_8MMA_AtomIJNS4_20SM100_MMA_F16BF16_SSISI_SI_fLi128ELi128ELNS4_4UMMA5MajorE0ELSO_0ELNSN_7ScaleInE0ELSP_0EEEEEENS4_6LayoutINS5_IJSB_SB_SB_EEENS5_IJNSA_ILi0EEESU_SU_EEEEENS5_IJNS4_10UnderscoreESX_SX_EEEEENS4_23SM90_TMA_LOAD_MULTICASTENS4_14ComposedLayoutINS4_7SwizzleILi3ELi4ELi3EEENS4_18smem_ptr_flag_bitsILi16EEENSS_INS5_IJNSA_ILi8EEESG_EEENS5_IJSG_SB_EEEEEEEvNS4_8identityENS4_13SM90_TMA_LOADES1A_vS1B_EENS_8epilogue10collective18CollectiveEpilogueINS1E_23Sm100TmaWarpSpecializedILi4ELi2ELi32ELb1ELb0EEEJSH_NS5_IJNSS_ISF_SB_EENSS_INSA_ILi32EEESB_EEEEESI_SJ_SI_SJ_NS1E_6fusion15FusionCallbacksIS1I_NS1N_17LinearCombinationISI_fSI_fLNS_15FloatRoundStyleE2EEESH_S1M_JEEENS4_5SM1004TMEM4LOAD26SM100_TMEM_LOAD_32dp32b32xES1C_NS11_INS12_ILi2ELi4ELi3EEES15_NSS_INS5_IJS16_S1K_EEENS5_IJS1K_SB_EEEEEEENS4_39AutoVectorizingCopyWithAssumedAlignmentILi128EEENS4_14SM90_TMA_STOREES21_S23_S23_EEEvvEEEEvNT_6ParamsE)
        /*0008*/ 	.word	0x00000076


	//----- nvinfo : EIATTR_FRAME_SIZE
	.align		4
.L_19:
        /*000c*/ 	.byte	0x04, 0x11
        /*000e*/ 	.short	(.L_21 - .L_20)
	.align		4
.L_20:
        /*0010*/ 	.word	index@($__internal_2_$__cuda_sm10x_tcgen05_guardrail_trap_unallocated_columns_being_dealloced)
        /*0014*/ 	.word	0x00000000


	//----- nvinfo : EIATTR_FRAME_SIZE
	.align		4
.L_21:
        /*0018*/ 	.byte	0x04, 0x11
        /*001a*/ 	.short	(.L_23 - .L_22)
	.align		4
.L_22:
        /*001c*/ 	.word	index@($__internal_1_$__cuda_sm10x_tcgen05_guardrail_trap_phase_invalid_during_alloc)
        /*0020*/ 	.word	0x00000000


	//----- nvinfo : EIATTR_FRAME_SIZE
	.align		4
.L_23:
        /*0024*/ 	.byte	0x04, 0x11
        /*0026*/ 	.short	(.L_25 - .L_24)
	.align		4
.L_24:
        /*0028*/ 	.word	index@($__internal_0_$__cuda_sm10x_tcgen05_guardrail_trap_col_being_dealloced_not_returned_by_alloc)
        /*002c*/ 	.word	0x00000000


	//----- nvinfo : EIATTR_FRAME_SIZE
	.align		4
.L_25:
        /*0030*/ 	.byte	0x04, 0x11
        /*0032*/ 	.short	(.L_27 - .L_26)
	.align		4
.L_26:
        /*0034*/ 	.word	index@(_ZN7cutlass13device_kernelINS_4gemm6kernel13GemmUniversalIN4cute5tupleIJiiiiEEENS1_10collective13CollectiveMmaINS1_35MainloopSm100TmaUmmaWarpSpecializedILi5ELi2ELi4ENS5_IJNS4_1CILi1EEENSA_ILi4EEESB_EEEEENS5_IJNSA_ILi128EEESF_NSA_ILi64EEEEEENS_6half_tENS5_IJlSB_lEEESI_SJ_NS4_8TiledMMAINS4_8MMA_AtomIJNS4_20SM100_MMA_F16BF16_SSISI_SI_fLi128ELi128ELNS4_4UMMA5MajorE0ELSO_0ELNSN_7ScaleInE0ELSP_0EEEEEENS4_6LayoutINS5_IJSB_SB_SB_EEENS5_IJNSA_ILi0EEESU_SU_EEEEENS5_IJNS4_10UnderscoreESX_SX_EEEEENS4_23SM90_TMA_LOAD_MULTICASTENS4_14ComposedLayoutINS4_7SwizzleILi3ELi4ELi3EEENS4_18smem_ptr_flag_bitsILi16EEENSS_INS5_IJNSA_ILi8EEESG_EEENS5_IJSG_SB_EEEEEEEvNS4_8identityENS4_13SM90_TMA_LOADES1A_vS1B_EENS_8epilogue10collective18CollectiveEpilogueINS1E_23Sm100TmaWarpSpecializedILi4ELi2ELi32ELb1ELb0EEEJSH_NS5_IJNSS_ISF_SB_EENSS_INSA_ILi32EEESB_EEEEESI_SJ_SI_SJ_NS1E_6fusion15FusionCallbacksIS1I_NS1N_17LinearCombinationISI_fSI_fLNS_15FloatRoundStyleE2EEESH_S1M_JEEENS4_5SM1004TMEM4LOAD26SM100_TMEM_LOAD_32dp32b32xES1C_NS11_INS12_ILi2ELi4ELi3EEES15_NSS_INS5_IJS16_S1K_EEENS5_IJS1K_SB_EEEEEEENS4_39AutoVectorizingCopyWithAssumedAlignmentILi128EEENS4_14SM90_TMA_STOREES21_S23_S23_EEEvvEEEEvNT_6ParamsE)
        /*0038*/ 	.word	0x00000000


	//----- nvinfo : EIATTR_MIN_STACK_SIZE
	.align		4
.L_27:
        /*003c*/ 	.byte	0x04, 0x12
        /*003e*/ 	.short	(.L_29 - .L_28)
	.align		4
.L_28:
        /*0040*/ 	.word	index@(_ZN7cutlass13device_kernelINS_4gemm6kernel13GemmUniversalIN4cute5tupleIJiiiiEEENS1_10collective13CollectiveMmaINS1_35MainloopSm100TmaUmmaWarpSpecializedILi5ELi2ELi4ENS5_IJNS4_1CILi1EEENSA_ILi4EEESB_EEEEENS5_IJNSA_ILi128EEESF_NSA_ILi64EEEEEENS_6half_tENS5_IJlSB_lEEESI_SJ_NS4_8TiledMMAINS4_8MMA_AtomIJNS4_20SM100_MMA_F16BF16_SSISI_SI_fLi128ELi128ELNS4_4UMMA5MajorE0ELSO_0ELNSN_7ScaleInE0ELSP_0EEEEEENS4_6LayoutINS5_IJSB_SB_SB_EEENS5_IJNSA_ILi0EEESU_SU_EEEEENS5_IJNS4_10UnderscoreESX_SX_EEEEENS4_23SM90_TMA_LOAD_MULTICASTENS4_14ComposedLayoutINS4_7SwizzleILi3ELi4ELi3EEENS4_18smem_ptr_flag_bitsILi16EEENSS_INS5_IJNSA_ILi8EEESG_EEENS5_IJSG_SB_EEEEEEEvNS4_8identityENS4_13SM90_TMA_LOADES1A_vS1B_EENS_8epilogue10collective18CollectiveEpilogueINS1E_23Sm100TmaWarpSpecializedILi4ELi2ELi32ELb1ELb0EEEJSH_NS5_IJNSS_ISF_SB_EENSS_INSA_ILi32EEESB_EEEEESI_SJ_SI_SJ_NS1E_6fusion15FusionCallbacksIS1I_NS1N_17LinearCombinationISI_fSI_fLNS_15FloatRoundStyleE2EEESH_S1M_JEEENS4_5SM1004TMEM4LOAD26SM100_TMEM_LOAD_32dp32b32xES1C_NS11_INS12_ILi2ELi4ELi3EEES15_NSS_INS5_IJS16_S1K_EEENS5_IJS1K_SB_EEEEEEENS4_39AutoVectorizingCopyWithAssumedAlignmentILi128EEENS4_14SM90_TMA_STOREES21_S23_S23_EEEvvEEEEvNT_6ParamsE)
        /*0044*/ 	.word	0x00000000
.L_29:


//--------------------- .nv.compat                --------------------------
	.section	.nv.compat,"",@"SHT_CUDA_COMPAT_INFO"
	.align	4
        /*0000*/ 	.byte	0x02, 0x09, 0x01, 0x00, 0x02, 0x02, 0x02, 0x00, 0x02, 0x05, 0x05, 0x00, 0x03, 0x07, 0x01, 0x01
        /*0010*/ 	.byte	0x02, 0x03, 0x01, 0x00, 0x02, 0x06, 0x01, 0x00, 0x04, 0x0b, 0x08, 0x00, 0x09, 0x00, 0x00, 0x00
        /*0020*/ 	.byte	0x00, 0x00, 0x00, 0x00


//--------------------- .nv.info._ZN7cutlass13device_kernelINS_4gemm6kernel13GemmUniversalIN4cute5tupleIJiiiiEEENS1_10collective13CollectiveMmaINS1_35MainloopSm100TmaUmmaWarpSpecializedILi5ELi2ELi4ENS5_IJNS4_1CILi1EEENSA_ILi4EEESB_EEEEENS5_IJNSA_ILi128EEESF_NSA_ILi64EEEEEENS_6half_tENS5_IJlSB_lEEESI_SJ_NS4_8TiledMMAINS4_8MMA_AtomIJNS4_20SM100_MMA_F16BF16_SSISI_SI_fLi128ELi128ELNS4_4UMMA5MajorE0ELSO_0ELNSN_7ScaleInE0ELSP_0EEEEEENS4_6LayoutINS5_IJSB_SB_SB_EEENS5_IJNSA_ILi0EEESU_SU_EEEEENS5_IJNS4_10UnderscoreESX_SX_EEEEENS4_23SM90_TMA_LOAD_MULTICASTENS4_14ComposedLayoutINS4_7SwizzleILi3ELi4ELi3EEENS4_18smem_ptr_flag_bitsILi16EEENSS_INS5_IJNSA_ILi8EEESG_EEENS5_IJSG_SB_EEEEEEEvNS4_8identityENS4_13SM90_TMA_LOADES1A_vS1B_EENS_8epilogue10collective18CollectiveEpilogueINS1E_23Sm100TmaWarpSpecializedILi4ELi2ELi32ELb1ELb0EEEJSH_NS5_IJNSS_ISF_SB_EENSS_INSA_ILi32EEESB_EEEEESI_SJ_SI_SJ_NS1E_6fusion15FusionCallbacksIS1I_NS1N_17LinearCombinationISI_fSI_fLNS_15FloatRoundStyleE2EEESH_S1M_JEEENS4_5SM1004TMEM4LOAD26SM100_TMEM_LOAD_32dp32b32xES1C_NS11_INS12_ILi2ELi4ELi3EEES15_NSS_INS5_IJS16_S1K_EEENS5_IJS1K_SB_EEEEEEENS4_39AutoVectorizingCopyWithAssumedAlignmentILi128EEENS4_14SM90_TMA_STOREES21_S23_S23_EEEvvEEEEvNT_6ParamsE --------------------------
	.section	.nv.info._ZN7cutlass13device_kernelINS_4gemm6kernel13GemmUniversalIN4cute5tupleIJiiiiEEENS1_10collective13CollectiveMmaINS1_35MainloopSm100TmaUmmaWarpSpecializedILi5ELi2ELi4ENS5_IJNS4_1CILi1EEENSA_ILi4EEESB_EEEEENS5_IJNSA_ILi128EEESF_NSA_ILi64EEEEEENS_6half_tENS5_IJlSB_lEEESI_SJ_NS4_8TiledMMAINS4_8MMA_AtomIJNS4_20SM100_MMA_F16BF16_SSISI_SI_fLi128ELi128ELNS4_4UMMA5MajorE0ELSO_0ELNSN_7ScaleInE0ELSP_0EEEEEENS4_6LayoutINS5_IJSB_SB_SB_EEENS5_IJNSA_ILi0EEESU_SU_EEEEENS5_IJNS4_10UnderscoreESX_SX_EEEEENS4_23SM90_TMA_LOAD_MULTICASTENS4_14ComposedLayoutINS4_7SwizzleILi3ELi4ELi3EEENS4_18smem_ptr_flag_bitsILi16EEENSS_INS5_IJNSA_ILi8EEESG_EEENS5_IJSG_SB_EEEEEEEvNS4_8identityENS4_13SM90_TMA_LOADES1A_vS1B_EENS_8epilogue10collective18CollectiveEpilogueINS1E_23Sm100TmaWarpSpecializedILi4ELi2ELi32ELb1ELb0EEEJSH_NS5_IJNSS_ISF_SB_EENSS_INSA_ILi32EEESB_EEEEESI_SJ_SI_SJ_NS1E_6fusion15FusionCallbacksIS1I_NS1N_17LinearCombinationISI_fSI_fLNS_15FloatRoundStyleE2EEESH_S1M_JEEENS4_5SM1004TMEM4LOAD26SM100_TMEM_LOAD_32dp32b32xES1C_NS11_INS12_ILi2ELi4ELi3EEES15_NSS_INS5_IJS16_S1K_EEENS5_IJS1K_SB_EEEEEEENS4_39AutoVectorizingCopyWithAssumedAlignmentILi128EEENS4_14SM90_TMA_STOREES21_S23_S23_EEEvvEEEEvNT_6ParamsE,"",@"SHT_CUDA_INFO"
	.sectionflags	@""
	.align	4


	//----- nvinfo : EIATTR_CUDA_API_VERSION
	.align		4
        /*0000*/ 	.byte	0x04, 0x37
        /*0002*/ 	.short	(.L_31 - .L_30)
.L_30:
        /*0004*/ 	.word	0x00000082


	//----- nvinfo : EIATTR_KPARAM_INFO
	.align		4
.L_31:
        /*0008*/ 	.byte	0x04, 0x17
        /*000a*/ 	.short	(.L_33 - .L_32)
.L_32:
        /*000c*/ 	.word	0x00000000
        /*0010*/ 	.short	0x0000
        /*0012*/ 	.short	0x0000
        /*0014*/ 	.byte	0x00, 0xf0, 0x01, 0x20


	//----- nvinfo : EIATTR_AT_ENTRY_FRAGMENTS
	.align		4
.L_33:
        /*0018*/ 	.byte	0x04, 0x4f
        /*001a*/ 	.short	(.L_35 - .L_34)


	//   ....[0]....
.L_34:
        /*001c*/ 	.word	0x00000006


	//----- nvinfo : EIATTR_RESERVED_SMEM_USED
	.align		4
.L_35:
        /*0020*/ 	.byte	0x01, 0x41
	.zero		2


	//----- nvinfo : EIATTR_SPARSE_MMA_MASK
	.align		4
        /*0024*/ 	.byte	0x03, 0x50
        /*0026*/ 	.short	0x0000


	//----- nvinfo : EIATTR_TCGEN05_1CTA_USED
	.align		4
        /*0028*/ 	.byte	0x01, 0x51
	.zero		2


	//----- nvinfo : EIATTR_MAXREG_COUNT
	.align		4
        /*002c*/ 	.byte	0x03, 0x1b
        /*002e*/ 	.short	0x00ff


	//----- nvinfo : EIATTR_NUM_BARRIERS
	.align		4
        /*0030*/ 	.byte	0x02, 0x4c
        /*0032*/ 	.byte	0x07
	.zero		1


	//----- nvinfo : EIATTR_EXTERNS
	.align		4
        /*0034*/ 	.byte	0x04, 0x0f
        /*0036*/ 	.short	(.L_37 - .L_36)


	//   ....[0]....
	.align		4
.L_36:
        /*0038*/ 	.word	index@(__assertfail)


	//----- nvinfo : EIATTR_MERCURY_ISA_VERSION
	.align		4
.L_37:
        /*003c*/ 	.byte	0x03, 0x5f
        /*003e*/ 	.short	0x0101


	//----- nvinfo : EIATTR_INT_WARP_WIDE_INSTR_OFFSETS
	.align		4
        /*0040*/ 	.byte	0x04, 0x31
        /*0042*/ 	.short	(.L_39 - .L_38)


	//   ....[0]....
.L_38:
        /*0044*/ 	.word	0x00003d90


	//   ....[1]....
        /*0048*/ 	.word	0x00003db0


	//   ....[2]....
        /*004c*/ 	.word	0x00003de0


	//   ....[3]....
        /*0050*/ 	.word	0x00004920


	//   ....[4]....
        /*0054*/ 	.word	0x00004990


	//   ....[5]....
        /*0058*/ 	.word	0x00004a70


	//   ....[6]....
        /*005c*/ 	.word	0x00004af0


	//   ....[7]....
        /*0060*/ 	.word	0x00004bf0


	//   ....[8]....
        /*0064*/ 	.word	0x00004c70


	//   ....[9]....
        /*0068*/ 	.word	0x00004d60


	//   ....[10]....
        /*006c*/ 	.word	0x00004e10


	//----- nvinfo : EIATTR_COOP_GROUP_MASK_REGIDS
	.align		4
.L_39:
        /*0070*/ 	.byte	0x04, 0x29
        /*0072*/ 	.short	(.L_41 - .L_40)


	//   ....[0]....
.L_40:
        /*0074*/ 	.word	0xffffffff


	//   ....[1]....
        /*0078*/ 	.word	0xffffffff


	//   ....[2]....
        /*007c*/ 	.word	0xffffffff


	//   ....[3]....
        /*0080*/ 	.word	0xffffffff


	//   ....[4]....
        /*0084*/ 	.word	0xffffffff


	//   ....[5]....
        /*0088*/ 	.word	0xffffffff


	//   ....[6]....
        /*008c*/ 	.word	0xffffffff


	//   ....[7]....
        /*0090*/ 	.word	0xffffffff


	//   ....[8]....
        /*0094*/ 	.word	0xffffffff


	//   ....[9]....
        /*0098*/ 	.word	0xffffffff


	//   ....[10]....
        /*009c*/ 	.word	0xffffffff


	//   ....[11]....
        /*00a0*/ 	.word	0xffffffff


	//   ....[12]....
        /*00a4*/ 	.word	0xffffffff


	//   ....[13]....
        /*00a8*/ 	.word	0xffffffff


	//----- nvinfo : EIATTR_COOP_GROUP_INSTR_OFFSETS
	.align		4
.L_41:
        /*00ac*/ 	.byte	0x04, 0x28
        /*00ae*/ 	.short	(.L_43 - .L_42)


	//   ....[0]....
.L_42:
        /*00b0*/ 	.word	0x00000080


	//   ....[1]....
        /*00b4*/ 	.word	0x000004f0


	//   ....[2]....
        /*00b8*/ 	.word	0x000006c0


	//   ....[3]....
        /*00bc*/ 	.word	0x00000860


	//   ....[4]....
        /*00c0*/ 	.word	0x00000960


	//   ....[5]....
        /*00c4*/ 	.word	0x00000ad0


	//   ....[6]....
        /*00c8*/ 	.word	0x00000c70


	//   ....[7]....
        /*00cc*/ 	.word	0x00000e20


	//   ....[8]....
        /*00d0*/ 	.word	0x000020a0


	//   ....[9]....
        /*00d4*/ 	.word	0x00002fe0


	//   ....[10]....
        /*00d8*/ 	.word	0x000031f0


	//   ....[11]....
        /*00dc*/ 	.word	0x00003220


	//   ....[12]....
        /*00e0*/ 	.word	0x00003c70


	//   ....[13]....
        /*00e4*/ 	.word	0x00003ea0


	//----- nvinfo : EIATTR_VRC_CTA_INIT_COUNT
	.align		4
.L_43:
        /*00e8*/ 	.byte	0x02, 0x4a
        /*00ea*/ 	.byte	0x80
	.zero		1


	//----- nvinfo : EIATTR_SYSCALL_OFFSETS
	.align		4
        /*00ec*/ 	.byte	0x04, 0x46
        /*00ee*/ 	.short	(.L_45 - .L_44)


	//   ....[0]....
.L_44:
        /*00f0*/ 	.word	0x00005a60


	//   ....[1]....
        /*00f4*/ 	.word	0x00005b50


	//   ....[2]....
        /*00f8*/ 	.word	0x00006320


	//   ....[3]....
        /*00fc*/ 	.word	0x00006fa0


	//   ....[4]....
        /*0100*/ 	.word	0x00007c00


	//   ....[5]....
        /*0104*/ 	.word	0x00008860


	//----- nvinfo : EIATTR_MBARRIER_INSTR_OFFSETS
	.align		4
.L_45:
        /*0108*/ 	.byte	0x04, 0x39
        /*010a*/ 	.short	(.L_47 - .L_46)


	//   ....[0]....
.L_46:
        /*010c*/ 	.word	0x00000610
        /*0110*/ 	.word	0x000000ff
        /*0114*/ 	.word	0x00000000
        /*0118*/ 	.short	0x0100
        /*011a*/ 	.byte	0x04
	.zero		1


	//   ....[1]....
        /*011c*/ 	.word	0x00000620
        /*0120*/ 	.word	0x000000ff
        /*0124*/ 	.word	0x00000028
        /*0128*/ 	.short	0x0100
        /*012a*/ 	.byte	0x04
	.zero		1


	//   ....[2]....
        /*012c*/ 	.word	0x00000630
        /*0130*/ 	.word	0x000000ff
        /*0134*/ 	.word	0x00000008
        /*0138*/ 	.short	0x0100
        /*013a*/ 	.byte	0x04
	.zero		1


	//   ....[3]....
        /*013c*/ 	.word	0x00000640
        /*0140*/ 	.word	0x000000ff
        /*0144*/ 	.word	0x00000030
        /*0148*/ 	.short	0x0100
        /*014a*/ 	.byte	0x04
	.zero		1


	//   ....[4]....
        /*014c*/ 	.word	0x00000650
        /*0150*/ 	.word	0x000000ff
        /*0154*/ 	.word	0x00000010
        /*0158*/ 	.short	0x0100
        /*015a*/ 	.byte	0x04
	.zero		1


	//   ....[5]....
        /*015c*/ 	.word	0x00000660
        /*0160*/ 	.word	0x000000ff
        /*0164*/ 	.word	0x00000038
        /*0168*/ 	.short	0x0100
        /*016a*/ 	.byte	0x04
	.zero		1


	//   ....[6]....
        /*016c*/ 	.word	0x00000670
        /*0170*/ 	.word	0x000000ff
        /*0174*/ 	.word	0x00000018
        /*0178*/ 	.short	0x0100
        /*017a*/ 	.byte	0x04
	.zero		1


	//   ....[7]....
        /*017c*/ 	.word	0x00000680
        /*0180*/ 	.word	0x000000ff
        /*0184*/ 	.word	0x00000040
        /*0188*/ 	.short	0x0100
        /*018a*/ 	.byte	0x04
	.zero		1


	//   ....[8]....
        /*018c*/ 	.word	0x00000690
        /*0190*/ 	.word	0x000000ff
        /*0194*/ 	.word	0x00000020
        /*0198*/ 	.short	0x0100
        /*019a*/ 	.byte	0x04
	.zero		1


	//   ....[9]....
        /*019c*/ 	.word	0x000006a0
        /*01a0*/ 	.word	0x000000ff
        /*01a4*/ 	.word	0x00000048
        /*01a8*/ 	.short	0x0100
        /*01aa*/ 	.byte	0x04
	.zero		1


	//   ....[10]....
        /*01ac*/ 	.word	0x000007d0
        /*01b0*/ 	.word	0x000000ff
        /*01b4*/ 	.word	0x00000050
        /*01b8*/ 	.short	0x0100
        /*01ba*/ 	.byte	0x04
	.zero		1


	//   ....[11]....
        /*01bc*/ 	.word	0x000007e0
        /*01c0*/ 	.word	0x000000ff
        /*01c4*/ 	.word	0x00000070
        /*01c8*/ 	.short	0x0100
        /*01ca*/ 	.byte	0x04
	.zero		1


	//   ....[12]....
        /*01cc*/ 	.word	0x000007f0
        /*01d0*/ 	.word	0x000000ff
        /*01d4*/ 	.word	0x00000058
        /*01d8*/ 	.short	0x0100
        /*01da*/ 	.byte	0x04
	.zero		1


	//   ....[13]....
        /*01dc*/ 	.word	0x00000800
        /*01e0*/ 	.word	0x000000ff
        /*01e4*/ 	.word	0x00000078
        /*01e8*/ 	.short	0x0100
        /*01ea*/ 	.byte	0x04
	.zero		1


	//   ....[14]....
        /*01ec*/ 	.word	0x00000810
        /*01f0*/ 	.word	0x000000ff
        /*01f4*/ 	.word	0x00000060
        /*01f8*/ 	.short	0x0100
        /*01fa*/ 	.byte	0x04
	.zero		1


	//   ....[15]....
        /*01fc*/ 	.word	0x00000820
        /*0200*/ 	.word	0x000000ff
        /*0204*/ 	.word	0x00000080
        /*0208*/ 	.short	0x0100
        /*020a*/ 	.byte	0x04
	.zero		1


	//   ....[16]....
        /*020c*/ 	.word	0x00000830
        /*0210*/ 	.word	0x000000ff
        /*0214*/ 	.word	0x00000068
        /*0218*/ 	.short	0x0100
        /*021a*/ 	.byte	0x04
	.zero		1


	//   ....[17]....
        /*021c*/ 	.word	0x00000840
        /*0220*/ 	.word	0x000000ff
        /*0224*/ 	.word	0x00000088
        /*0228*/ 	.short	0x0100
        /*022a*/ 	.byte	0x04
	.zero		1


	//   ....[18]....
        /*022c*/ 	.word	0x00000930
        /*0230*/ 	.word	0x000000ff
        /*0234*/ 	.word	0x00000090
        /*0238*/ 	.short	0x0100
        /*023a*/ 	.byte	0x06
	.zero		1


	//   ....[19]....
        /*023c*/ 	.word	0x00000940
        /*0240*/ 	.word	0x000000ff
        /*0244*/ 	.word	0x00000098
        /*0248*/ 	.short	0x0100
        /*024a*/ 	.byte	0x06
	.zero		1


	//   ....[20]....
        /*024c*/ 	.word	0x00000a80
        /*0250*/ 	.word	0x000000ff
        /*0254*/ 	.word	0x000000a0
        /*0258*/ 	.short	0x0100
        /*025a*/ 	.byte	0x06
	.zero		1


	//   ....[21]....
        /*025c*/ 	.word	0x00000a90
        /*0260*/ 	.word	0x000000ff
        /*0264*/ 	.word	0x000000b0
        /*0268*/ 	.short	0x0100
        /*026a*/ 	.byte	0x06
	.zero		1


	//   ....[22]....
        /*026c*/ 	.word	0x00000aa0
        /*0270*/ 	.word	0x000000ff
        /*0274*/ 	.word	0x000000a8
        /*0278*/ 	.short	0x0100
        /*027a*/ 	.byte	0x06
	.zero		1


	//   ....[23]....
        /*027c*/ 	.word	0x00000ab0
        /*0280*/ 	.word	0x000000ff
        /*0284*/ 	.word	0x000000b8
        /*0288*/ 	.short	0x0100
        /*028a*/ 	.byte	0x06
	.zero		1


	//   ....[24]....
        /*028c*/ 	.word	0x00000be0
        /*0290*/ 	.word	0x000000ff
        /*0294*/ 	.word	0x000000c0
        /*0298*/ 	.short	0x0100
        /*029a*/ 	.byte	0x04
	.zero		1


	//   ....[25]....
        /*029c*/ 	.word	0x00000bf0
        /*02a0*/ 	.word	0x000000ff
        /*02a4*/ 	.word	0x000000e0
        /*02a8*/ 	.short	0x0100
        /*02aa*/ 	.byte	0x04
	.zero		1


	//   ....[26]....
        /*02ac*/ 	.word	0x00000c00
        /*02b0*/ 	.word	0x000000ff
        /*02b4*/ 	.word	0x000000c8
        /*02b8*/ 	.short	0x0100
        /*02ba*/ 	.byte	0x04
	.zero		1


	//   ....[27]....
        /*02bc*/ 	.word	0x00000c10
        /*02c0*/ 	.word	0x000000ff
        /*02c4*/ 	.word	0x000000e8
        /*02c8*/ 	.short	0x0100
        /*02ca*/ 	.byte	0x04
	.zero		1


	//   ....[28]....
        /*02cc*/ 	.word	0x00000c20
        /*02d0*/ 	.word	0x000000ff
        /*02d4*/ 	.word	0x000000d0
        /*02d8*/ 	.short	0x0100
        /*02da*/ 	.byte	0x04
	.zero		1


	//   ....[29]....
        /*02dc*/ 	.word	0x00000c30
        /*02e0*/ 	.word	0x000000ff
        /*02e4*/ 	.word	0x000000f0
        /*02e8*/ 	.short	0x0100
        /*02ea*/ 	.byte	0x04
	.zero		1


	//   ....[30]....
        /*02ec*/ 	.word	0x00000c40
        /*02f0*/ 	.word	0x000000ff
        /*02f4*/ 	.word	0x000000d8
        /*02f8*/ 	.short	0x0100
        /*02fa*/ 	.byte	0x04
	.zero		1


	//   ....[31]....
        /*02fc*/ 	.word	0x00000c50
        /*0300*/ 	.word	0x000000ff
        /*0304*/ 	.word	0x000000f8
        /*0308*/ 	.short	0x0100
        /*030a*/ 	.byte	0x04
	.zero		1


	//   ....[32]....
        /*030c*/ 	.word	0x00000d40
        /*0310*/ 	.word	0x000000ff
        /*0314*/ 	.word	0x00000100
        /*0318*/ 	.short	0x0100
        /*031a*/ 	.byte	0x04
	.zero		1


	//   ....[33]....
        /*031c*/ 	.word	0x00000d50
        /*0320*/ 	.word	0x000000ff
        /*0324*/ 	.word	0x00000110
        /*0328*/ 	.short	0x0100
        /*032a*/ 	.byte	0x04
	.zero		1


	//   ....[34]....
        /*032c*/ 	.word	0x00000d60
        /*0330*/ 	.word	0x000000ff
        /*0334*/ 	.word	0x00000108
        /*0338*/ 	.short	0x0100
        /*033a*/ 	.byte	0x04
	.zero		1


	//   ....[35]....
        /*033c*/ 	.word	0x00000d70
        /*0340*/ 	.word	0x000000ff
        /*0344*/ 	.word	0x00000118
        /*0348*/ 	.short	0x0100
        /*034a*/ 	.byte	0x04
	.zero		1


	//   ....[36]....
        /*034c*/ 	.word	0x00001920
        /*0350*/ 	.word	0x00000003
        /*0354*/ 	.word	0x00000110
        /*0358*/ 	.short	0x010a
        /*035a*/ 	.byte	0xff
	.zero		1


	//   ....[37]....
        /*035c*/ 	.word	0x00001950
        /*0360*/ 	.word	0x00000003
        /*0364*/ 	.word	0x00000100
        /*0368*/ 	.short	0x0101
        /*036a*/ 	.byte	0xff
	.zero		1


	//   ....[38]....
        /*036c*/ 	.word	0x00001a20
        /*0370*/ 	.word	0x000000ff
        /*0374*/ 	.word	0x00000028
        /*0378*/ 	.short	0x010a
        /*037a*/ 	.byte	0x04
	.zero		1


	//   ....[39]....
        /*037c*/ 	.word	0x00001aa0
        /*0380*/ 	.word	0x000000ff
        /*0384*/ 	.word	0x00000028
        /*0388*/ 	.short	0x010a
        /*038a*/ 	.byte	0x21
	.zero		1


	//   ....[40]....
        /*038c*/ 	.word	0x00001c40
        /*0390*/ 	.word	0x000000ff
        /*0394*/ 	.word	0x00000028
        /*0398*/ 	.short	0x010a
        /*039a*/ 	.byte	0x08
	.zero		1


	//   ....[41]....
        /*039c*/ 	.word	0x00001d50
        /*03a0*/ 	.word	0x000000ff
        /*03a4*/ 	.word	0x00000098
        /*03a8*/ 	.short	0x0101
        /*03aa*/ 	.byte	0x06
	.zero		1


	//   ....[42]....
        /*03ac*/ 	.word	0x00001d70
        /*03b0*/ 	.word	0x000000ff
        /*03b4*/ 	.word	0x00000028
        /*03b8*/ 	.short	0x010a
        /*03ba*/ 	.byte	0x04
	.zero		1


	//   ....[43]....
        /*03bc*/ 	.word	0x00001df0
        /*03c0*/ 	.word	0x000000ff
        /*03c4*/ 	.word	0x00000028
        /*03c8*/ 	.short	0x010a
        /*03ca*/ 	.byte	0x11
	.zero		1


	//   ....[44]....
        /*03cc*/ 	.word	0x00001f90
        /*03d0*/ 	.word	0x000000ff
        /*03d4*/ 	.word	0x00000028
        /*03d8*/ 	.short	0x010a
        /*03da*/ 	.byte	0x07
	.zero		1


	//   ....[45]....
        /*03dc*/ 	.word	0x000020d0
        /*03e0*/ 	.word	0x00000003
        /*03e4*/ 	.word	0x000000a0
        /*03e8*/ 	.short	0x010a
        /*03ea*/ 	.byte	0xff
	.zero		1


	//   ....[46]....
        /*03ec*/ 	.word	0x00002220
        /*03f0*/ 	.word	0x00000000
        /*03f4*/ 	.word	0x00000000
        /*03f8*/ 	.short	0x0101
        /*03fa*/ 	.byte	0xff
	.zero		1


	//   ....[47]....
        /*03fc*/ 	.word	0x000027d0
        /*0400*/ 	.word	0x000000ff
        /*0404*/ 	.word	0x00000000
        /*0408*/ 	.short	0x010a
        /*040a*/ 	.byte	0x04
	.zero		1


	//   ....[48]....
        /*040c*/ 	.word	0x00002860
        /*0410*/ 	.word	0x000000ff
        /*0414*/ 	.word	0x00000000
        /*0418*/ 	.short	0x010a
        /*041a*/ 	.byte	0x05
	.zero		1


	//   ....[49]....
        /*041c*/ 	.word	0x000028f0
        /*0420*/ 	.word	0x000000ff
        /*0424*/ 	.word	0x00000000
        /*0428*/ 	.short	0x010a
        /*042a*/ 	.byte	0x05
	.zero		1


	//   ....[50]....
        /*042c*/ 	.word	0x00002980
        /*0430*/ 	.word	0x000000ff
        /*0434*/ 	.word	0x00000000
        /*0438*/ 	.short	0x010a
        /*043a*/ 	.byte	0x05
	.zero		1


	//   ....[51]....
        /*043c*/ 	.word	0x00002a20
        /*0440*/ 	.word	0x00000000
        /*0444*/ 	.word	0x00000000
        /*0448*/ 	.short	0x010a
        /*044a*/ 	.byte	0xff
	.zero		1


	//   ....[52]....
        /*044c*/ 	.word	0x00002b40
        /*0450*/ 	.word	0x00000002
        /*0454*/ 	.word	0x00000100
        /*0458*/ 	.short	0x010a
        /*045a*/ 	.byte	0xff
	.zero		1


	//   ....[53]....
        /*045c*/ 	.word	0x00002ba0
        /*0460*/ 	.word	0x00000004
        /*0464*/ 	.word	0x00000000
        /*0468*/ 	.short	0x0101
        /*046a*/ 	.byte	0xff
	.zero		1


	//   ....[54]....
        /*046c*/ 	.word	0x00002bc0
        /*0470*/ 	.word	0x000000ff
        /*0474*/ 	.word	0x000000b0
        /*0478*/ 	.short	0x010a
        /*047a*/ 	.byte	0x04
	.zero		1


	//   ....[55]....
        /*047c*/ 	.word	0x00002ce0
        /*0480*/ 	.word	0x00000002
        /*0484*/ 	.word	0x000000a0
        /*0488*/ 	.short	0x010a
        /*048a*/ 	.byte	0xff
	.zero		1


	//   ....[56]....
        /*048c*/ 	.word	0x00002df0
        /*0490*/ 	.word	0x00000002
        /*0494*/ 	.word	0x00000000
        /*0498*/ 	.short	0x0101
        /*049a*/ 	.byte	0xff
	.zero		1


	//   ....[57]....
        /*049c*/ 	.word	0x00002e80
        /*04a0*/ 	.word	0x000000ff
        /*04a4*/ 	.word	0x000000b0
        /*04a8*/ 	.short	0x0106
        /*04aa*/ 	.byte	0x04
	.zero		1


	//   ....[58]....
        /*04ac*/ 	.word	0x00002ea0
        /*04b0*/ 	.word	0x000000ff
        /*04b4*/ 	.word	0x000000b0
        /*04b8*/ 	.short	0x010a
        /*04ba*/ 	.byte	0x04
	.zero		1


	//   ....[59]....
        /*04bc*/ 	.word	0x00002f30
        /*04c0*/ 	.word	0x000000ff
        /*04c4*/ 	.word	0x000000b0
        /*04c8*/ 	.short	0x0106
        /*04ca*/ 	.byte	0x07
	.zero		1


	//   ....[60]....
        /*04cc*/ 	.word	0x00002f70
        /*04d0*/ 	.word	0x00000000
        /*04d4*/ 	.word	0x000000b0
        /*04d8*/ 	.short	0x010a
        /*04da*/ 	.byte	0xff
	.zero		1


	//   ....[61]....
        /*04dc*/ 	.word	0x000034c0
        /*04e0*/ 	.word	0x00000000
        /*04e4*/ 	.word	0x000000a0
        /*04e8*/ 	.short	0x010a
        /*04ea*/ 	.byte	0xff
	.zero		1


	//   ....[62]....
        /*04ec*/ 	.word	0x000035d0
        /*04f0*/ 	.word	0x00000003
        /*04f4*/ 	.word	0x00000000
        /*04f8*/ 	.short	0x0101
        /*04fa*/ 	.byte	0xff
	.zero		1


	//   ....[63]....
        /*04fc*/ 	.word	0x000035e0
        /*0500*/ 	.word	0x000000ff
        /*0504*/ 	.word	0x00000000
        /*0508*/ 	.short	0x010a
        /*050a*/ 	.byte	0x04
	.zero		1


	//   ....[64]....
        /*050c*/ 	.word	0x00003600
        /*0510*/ 	.word	0x000000ff
        /*0514*/ 	.word	0x000000e0
        /*0518*/ 	.short	0x010a
        /*051a*/ 	.byte	0x1e
	.zero		1


	//   ....[65]....
        /*051c*/ 	.word	0x000036d0
        /*0520*/ 	.word	0x000000ff
        /*0524*/ 	.word	0x00000000
        /*0528*/ 	.short	0x010a
        /*052a*/ 	.byte	0x05
	.zero		1


	//   ....[66]....
        /*052c*/ 	.word	0x00003810
        /*0530*/ 	.word	0x000000ff
        /*0534*/ 	.word	0x00000000
        /*0538*/ 	.short	0x010a
        /*053a*/ 	.byte	0x04
	.zero		1


	//   ....[67]....
        /*053c*/ 	.word	0x00003aa0
        /*0540*/ 	.word	0x000000ff
        /*0544*/ 	.word	0x00000000
        /*0548*/ 	.short	0x010a
        /*054a*/ 	.byte	0x04
	.zero		1


	//   ....[68]....
        /*054c*/ 	.word	0x00003b30
        /*0550*/ 	.word	0x000000ff
        /*0554*/ 	.word	0x00000000
        /*0558*/ 	.short	0x010a
        /*055a*/ 	.byte	0x05
	.zero		1


	//   ....[69]....
        /*055c*/ 	.word	0x00003bc0
        /*0560*/ 	.word	0x000000ff
        /*0564*/ 	.word	0x00000000
        /*0568*/ 	.short	0x010a
        /*056a*/ 	.byte	0x05
	.zero		1


	//   ....[70]....
        /*056c*/ 	.word	0x00003c50
        /*0570*/ 	.word	0x000000ff
        /*0574*/ 	.word	0x00000000
        /*0578*/ 	.short	0x010a
        /*057a*/ 	.byte	0x04
	.zero		1


	//   ....[71]....
        /*057c*/ 	.word	0x00004120
        /*0580*/ 	.word	0x0000000c
        /*0584*/ 	.word	0x000000a0
        /*0588*/ 	.short	0x010a
        /*058a*/ 	.byte	0xff
	.zero		1


	//   ....[72]....
        /*058c*/ 	.word	0x00004290
        /*0590*/ 	.word	0x00000000
        /*0594*/ 	.word	0x00000000
        /*0598*/ 	.short	0x0101
        /*059a*/ 	.byte	0xff
	.zero		1


	//   ....[73]....
        /*059c*/ 	.word	0x00004720
        /*05a0*/ 	.word	0x000000ff
        /*05a4*/ 	.word	0x00000098
        /*05a8*/ 	.short	0x010a
        /*05aa*/ 	.byte	0x15
	.zero		1


	//   ....[74]....
        /*05ac*/ 	.word	0x000048a0
        /*05b0*/ 	.word	0x000000ff
        /*05b4*/ 	.word	0x00000070
        /*05b8*/ 	.short	0x010a
        /*05ba*/ 	.byte	0x15
	.zero		1


	//   ....[75]....
        /*05bc*/ 	.word	0x00004a20
        /*05c0*/ 	.word	0x000000ff
        /*05c4*/ 	.word	0x00000050
        /*05c8*/ 	.short	0x010b
        /*05ca*/ 	.byte	0x15
	.zero		1


	//   ....[76]....
        /*05cc*/ 	.word	0x00004a30
        /*05d0*/ 	.word	0x000000ff
        /*05d4*/ 	.word	0x00000000
        /*05d8*/ 	.short	0x0101
        /*05da*/ 	.byte	0x06
	.zero		1


	//   ....[77]....
        /*05dc*/ 	.word	0x00004a40
        /*05e0*/ 	.word	0x000000ff
        /*05e4*/ 	.word	0x00000078
        /*05e8*/ 	.short	0x010a
        /*05ea*/ 	.byte	0x15
	.zero		1


	//   ....[78]....
        /*05ec*/ 	.word	0x00004ba0
        /*05f0*/ 	.word	0x000000ff
        /*05f4*/ 	.word	0x00000058
        /*05f8*/ 	.short	0x010b
        /*05fa*/ 	.byte	0x15
	.zero		1


	//   ....[79]....
        /*05fc*/ 	.word	0x00004bb0
        /*0600*/ 	.word	0x000000ff
        /*0604*/ 	.word	0x00000000
        /*0608*/ 	.short	0x0101
        /*060a*/ 	.byte	0x06
	.zero		1


	//   ....[80]....
        /*060c*/ 	.word	0x00004bc0
        /*0610*/ 	.word	0x000000ff
        /*0614*/ 	.word	0x00000080
        /*0618*/ 	.short	0x010a
        /*061a*/ 	.byte	0x15
	.zero		1


	//   ....[81]....
        /*061c*/ 	.word	0x00004d10
        /*0620*/ 	.word	0x000000ff
        /*0624*/ 	.word	0x00000060
        /*0628*/ 	.short	0x010b
        /*062a*/ 	.byte	0x15
	.zero		1


	//   ....[82]....
        /*062c*/ 	.word	0x00004d20
        /*0630*/ 	.word	0x000000ff
        /*0634*/ 	.word	0x00000000
        /*0638*/ 	.short	0x0101
        /*063a*/ 	.byte	0x06
	.zero		1


	//   ....[83]....
        /*063c*/ 	.word	0x00004d30
        /*0640*/ 	.word	0x000000ff
        /*0644*/ 	.word	0x00000088
        /*0648*/ 	.short	0x010a
        /*064a*/ 	.byte	0x15
	.zero		1


	//   ....[84]....
        /*064c*/ 	.word	0x00004f20
        /*0650*/ 	.word	0x000000ff
        /*0654*/ 	.word	0x00000068
        /*0658*/ 	.short	0x010b
        /*065a*/ 	.byte	0x15
	.zero		1


	//   ....[85]....
        /*065c*/ 	.word	0x00004f30
        /*0660*/ 	.word	0x000000ff
        /*0664*/ 	.word	0x00000000
        /*0668*/ 	.short	0x0101
        /*066a*/ 	.byte	0x25
	.zero		1


	//   ....[86]....
        /*066c*/ 	.word	0x00004f60
        /*0670*/ 	.word	0x000000ff
        /*0674*/ 	.word	0x00000070
        /*0678*/ 	.short	0x010a
        /*067a*/ 	.byte	0x15
	.zero		1


	//   ....[87]....
        /*067c*/ 	.word	0x00004f80
        /*0680*/ 	.word	0x000000ff
        /*0684*/ 	.word	0x00000078
        /*0688*/ 	.short	0x010a
        /*068a*/ 	.byte	0x15
	.zero		1


	//   ....[88]....
        /*068c*/ 	.word	0x00004fa0
        /*0690*/ 	.word	0x000000ff
        /*0694*/ 	.word	0x00000080
        /*0698*/ 	.short	0x010a
        /*069a*/ 	.byte	0x15
	.zero		1


	//   ....[89]....
        /*069c*/ 	.word	0x00004fe0
        /*06a0*/ 	.word	0x00000000
        /*06a4*/ 	.word	0x00000088
        /*06a8*/ 	.short	0x010a
        /*06aa*/ 	.byte	0xff
	.zero		1


	//   ....[90]....
        /*06ac*/ 	.word	0x000052f0
        /*06b0*/ 	.word	0x00000003
        /*06b4*/ 	.word	0x000000a0
        /*06b8*/ 	.short	0x010a
        /*06ba*/ 	.byte	0xff
	.zero		1


	//   ....[91]....
        /*06bc*/ 	.word	0x00005470
        /*06c0*/ 	.word	0x00000000
        /*06c4*/ 	.word	0x00000000
        /*06c8*/ 	.short	0x0101
        /*06ca*/ 	.byte	0xff
	.zero		1


	//   ....[92]....
        /*06cc*/ 	.word	0x00005fe0
        /*06d0*/ 	.word	0x000000ff
        /*06d4*/ 	.word	0x00000050
        /*06d8*/ 	.short	0x010a
        /*06da*/ 	.byte	0x2c
	.zero		1


	//   ....[93]....
        /*06dc*/ 	.word	0x00006020
        /*06e0*/ 	.word	0x00000063
        /*06e4*/ 	.word	0x000000c0
        /*06e8*/ 	.short	0x010a
        /*06ea*/ 	.byte	0xff
	.zero		1


	//   ....[94]....
        /*06ec*/ 	.word	0x00006110
        /*06f0*/ 	.word	0x000000ff
        /*06f4*/ 	.word	0x00000050
        /*06f8*/ 	.short	0x010a
        /*06fa*/ 	.byte	0x2c
	.zero		1


	//   ....[95]....
        /*06fc*/ 	.word	0x00006200
        /*0700*/ 	.word	0x00000063
        /*0704*/ 	.word	0x000000c0
        /*0708*/ 	.short	0x010a
        /*070a*/ 	.byte	0xff
	.zero		1


	//   ....[96]....
        /*070c*/ 	.word	0x00006cd0
        /*0710*/ 	.word	0x00000000
        /*0714*/ 	.word	0x00000000
        /*0718*/ 	.short	0x0101
        /*071a*/ 	.byte	0xff
	.zero		1


	//   ....[97]....
        /*071c*/ 	.word	0x00006ce0
        /*0720*/ 	.word	0x00000003
        /*0724*/ 	.word	0x00000050
        /*0728*/ 	.short	0x010a
        /*072a*/ 	.byte	0xff
	.zero		1


	//   ....[98]....
        /*072c*/ 	.word	0x00006dc0
        /*0730*/ 	.word	0x00000003
        /*0734*/ 	.word	0x00000050
        /*0738*/ 	.short	0x010a
        /*073a*/ 	.byte	0xff
	.zero		1


	//   ....[99]....
        /*073c*/ 	.word	0x00007930
        /*0740*/ 	.word	0x0000003d
        /*0744*/ 	.word	0x00000000
        /*0748*/ 	.short	0x0101
        /*074a*/ 	.byte	0xff
	.zero		1


	//   ....[100]....
        /*074c*/ 	.word	0x00007950
        /*0750*/ 	.word	0x0000003e
        /*0754*/ 	.word	0x00000050
        /*0758*/ 	.short	0x010a
        /*075a*/ 	.byte	0xff
	.zero		1


	//   ....[101]....
        /*075c*/ 	.word	0x00007a20
        /*0760*/ 	.word	0x0000003e
        /*0764*/ 	.word	0x00000050
        /*0768*/ 	.short	0x010a
        /*076a*/ 	.byte	0xff
	.zero		1


	//   ....[102]....
        /*076c*/ 	.word	0x00008590
        /*0770*/ 	.word	0x0000003d
        /*0774*/ 	.word	0x00000000
        /*0778*/ 	.short	0x0101
        /*077a*/ 	.byte	0xff
	.zero		1


	//   ....[103]....
        /*077c*/ 	.word	0x000085b0
        /*0780*/ 	.word	0x0000003e
        /*0784*/ 	.word	0x00000050
        /*0788*/ 	.short	0x010a
        /*078a*/ 	.byte	0xff
	.zero		1


	//   ....[104]....
        /*078c*/ 	.word	0x00008680
        /*0790*/ 	.word	0x0000003e
        /*0794*/ 	.word	0x00000050
        /*0798*/ 	.short	0x010a
        /*079a*/ 	.byte	0xff
	.zero		1


	//   ....[105]....
        /*079c*/ 	.word	0x000089c0
        /*07a0*/ 	.word	0x000000ff
        /*07a4*/ 	.word	0x00000000
        /*07a8*/ 	.short	0x0101
        /*07aa*/ 	.byte	0x04
	.zero		1


	//   ....[106]....
        /*07ac*/ 	.word	0x00009250
        /*07b0*/ 	.word	0x00000002
        /*07b4*/ 	.word	0x00000000
        /*07b8*/ 	.short	0x0101
        /*07ba*/ 	.byte	0xff
	.zero		1


	//   ....[107]....
        /*07bc*/ 	.word	0x000094e0
        /*07c0*/ 	.word	0x000000ff
        /*07c4*/ 	.word	0x00000000
        /*07c8*/ 	.short	0x0101
        /*07ca*/ 	.byte	0x04
	.zero		1


	//   ....[108]....
        /*07cc*/ 	.word	0x00009500
        /*07d0*/ 	.word	0x00000003
        /*07d4*/ 	.word	0x00000110
        /*07d8*/ 	.short	0x010a
        /*07da*/ 	.byte	0xff
	.zero		1


	//   ....[109]....
        /*07dc*/ 	.word	0x00009560
        /*07e0*/ 	.word	0x00000000
        /*07e4*/ 	.word	0x00000028
        /*07e8*/ 	.short	0x010a
        /*07ea*/ 	.byte	0xff
	.zero		1


	//   ....[110]....
        /*07ec*/ 	.word	0x000095c0
        /*07f0*/ 	.word	0x00000000
        /*07f4*/ 	.word	0x00000028
        /*07f8*/ 	.short	0x010a
        /*07fa*/ 	.byte	0xff
	.zero		1


	//   ....[111]....
        /*07fc*/ 	.word	0x00009610
        /*0800*/ 	.word	0x00000003
        /*0804*/ 	.word	0x000000a0
        /*0808*/ 	.short	0x010a
        /*080a*/ 	.byte	0xff
	.zero		1


	//   ....[112]....
        /*080c*/ 	.word	0x00009670
        /*0810*/ 	.word	0x00000000
        /*0814*/ 	.word	0x00000000
        /*0818*/ 	.short	0x010a
        /*081a*/ 	.byte	0xff
	.zero		1


	//   ....[113]....
        /*081c*/ 	.word	0x000096d0
        /*0820*/ 	.word	0x00000000
        /*0824*/ 	.word	0x00000000
        /*0828*/ 	.short	0x010a
        /*082a*/ 	.byte	0xff
	.zero		1


	//   ....[114]....
        /*082c*/ 	.word	0x00009730
        /*0830*/ 	.word	0x00000000
        /*0834*/ 	.word	0x00000000
        /*0838*/ 	.short	0x010a
        /*083a*/ 	.byte	0xff
	.zero		1


	//   ....[115]....
        /*083c*/ 	.word	0x00009790
        /*0840*/ 	.word	0x00000000
        /*0844*/ 	.word	0x00000000
        /*0848*/ 	.short	0x010a
        /*084a*/ 	.byte	0xff
	.zero		1


	//   ....[116]....
        /*084c*/ 	.word	0x000097e0
        /*0850*/ 	.word	0x00000002
        /*0854*/ 	.word	0x00000100
        /*0858*/ 	.short	0x010a
        /*085a*/ 	.byte	0xff
	.zero		1


	//   ....[117]....
        /*085c*/ 	.word	0x00009840
        /*0860*/ 	.word	0x00000002
        /*0864*/ 	.word	0x000000b0
        /*0868*/ 	.short	0x010a
        /*086a*/ 	.byte	0xff
	.zero		1


	//   ....[118]....
        /*086c*/ 	.word	0x00009890
        /*0870*/ 	.word	0x00000002
        /*0874*/ 	.word	0x000000a0
        /*0878*/ 	.short	0x010a
        /*087a*/ 	.byte	0xff
	.zero		1


	//   ....[119]....
        /*087c*/ 	.word	0x000098f0
        /*0880*/ 	.word	0x00000000
        /*0884*/ 	.word	0x000000b0
        /*0888*/ 	.short	0x010a
        /*088a*/ 	.byte	0xff
	.zero		1


	//   ....[120]....
        /*088c*/ 	.word	0x00009940
        /*0890*/ 	.word	0x00000000
        /*0894*/ 	.word	0x000000a0
        /*0898*/ 	.short	0x010a
        /*089a*/ 	.byte	0xff
	.zero		1


	//   ....[121]....
        /*089c*/ 	.word	0x000099a0
        /*08a0*/ 	.word	0x00000003
        /*08a4*/ 	.word	0x000000e0
        /*08a8*/ 	.short	0x010a
        /*08aa*/ 	.byte	0xff
	.zero		1


	//   ....[122]....
        /*08ac*/ 	.word	0x00009a00
        /*08b0*/ 	.word	0x00000000
        /*08b4*/ 	.word	0x00000000
        /*08b8*/ 	.short	0x010a
        /*08ba*/ 	.byte	0xff
	.zero		1


	//   ....[123]....
        /*08bc*/ 	.word	0x00009a60
        /*08c0*/ 	.word	0x00000000
        /*08c4*/ 	.word	0x00000000
        /*08c8*/ 	.short	0x010a
        /*08ca*/ 	.byte	0xff
	.zero		1


	//   ....[124]....
        /*08cc*/ 	.word	0x00009ac0
        /*08d0*/ 	.word	0x00000000
        /*08d4*/ 	.word	0x00000000
        /*08d8*/ 	.short	0x010a
        /*08da*/ 	.byte	0xff
	.zero		1


	//   ....[125]....
        /*08dc*/ 	.word	0x00009b20
        /*08e0*/ 	.word	0x00000000
        /*08e4*/ 	.word	0x00000000
        /*08e8*/ 	.short	0x010a
        /*08ea*/ 	.byte	0xff
	.zero		1


	//   ....[126]....
        /*08ec*/ 	.word	0x00009b80
        /*08f0*/ 	.word	0x00000000
        /*08f4*/ 	.word	0x00000000
        /*08f8*/ 	.short	0x010a
        /*08fa*/ 	.byte	0xff
	.zero		1


	//   ....[127]....
        /*08fc*/ 	.word	0x00009bd0
        /*0900*/ 	.word	0x0000000c
        /*0904*/ 	.word	0x000000a0
        /*0908*/ 	.short	0x010a
        /*090a*/ 	.byte	0xff
	.zero		1


	//   ....[128]....
        /*090c*/ 	.word	0x00009c30
        /*0910*/ 	.word	0x00000000
        /*0914*/ 	.word	0x00000098
        /*0918*/ 	.short	0x010a
        /*091a*/ 	.byte	0xff
	.zero		1


	//   ....[129]....
        /*091c*/ 	.word	0x00009c90
        /*0920*/ 	.word	0x00000000
        /*0924*/ 	.word	0x00000070
        /*0928*/ 	.short	0x010a
        /*092a*/ 	.byte	0xff
	.zero		1


	//   ....[130]....
        /*092c*/ 	.word	0x00009cf0
        /*0930*/ 	.word	0x00000000
        /*0934*/ 	.word	0x00000078
        /*0938*/ 	.short	0x010a
        /*093a*/ 	.byte	0xff
	.zero		1


	//   ....[131]....
        /*093c*/ 	.word	0x00009d50
        /*0940*/ 	.word	0x00000000
        /*0944*/ 	.word	0x00000080
        /*0948*/ 	.short	0x010a
        /*094a*/ 	.byte	0xff
	.zero		1


	//   ....[132]....
        /*094c*/ 	.word	0x00009db0
        /*0950*/ 	.word	0x00000000
        /*0954*/ 	.word	0x00000088
        /*0958*/ 	.short	0x010a
        /*095a*/ 	.byte	0xff
	.zero		1


	//   ....[133]....
        /*095c*/ 	.word	0x00009e10
        /*0960*/ 	.word	0x00000000
        /*0964*/ 	.word	0x00000070
        /*0968*/ 	.short	0x010a
        /*096a*/ 	.byte	0xff
	.zero		1


	//   ....[134]....
        /*096c*/ 	.word	0x00009e70
        /*0970*/ 	.word	0x00000000
        /*0974*/ 	.word	0x00000078
        /*0978*/ 	.short	0x010a
        /*097a*/ 	.byte	0xff
	.zero		1


	//   ....[135]....
        /*097c*/ 	.word	0x00009ed0
        /*0980*/ 	.word	0x00000000
        /*0984*/ 	.word	0x00000080
        /*0988*/ 	.short	0x010a
        /*098a*/ 	.byte	0xff
	.zero		1


	//   ....[136]....
        /*098c*/ 	.word	0x00009f20
        /*0990*/ 	.word	0x00000003
        /*0994*/ 	.word	0x000000a0
        /*0998*/ 	.short	0x010a
        /*099a*/ 	.byte	0xff
	.zero		1


	//   ....[137]....
        /*099c*/ 	.word	0x00009f80
        /*09a0*/ 	.word	0x00000002
        /*09a4*/ 	.word	0x00000050
        /*09a8*/ 	.short	0x010a
        /*09aa*/ 	.byte	0xff
	.zero		1


	//   ....[138]....
        /*09ac*/ 	.word	0x00009fd0
        /*09b0*/ 	.word	0x00000063
        /*09b4*/ 	.word	0x000000c0
        /*09b8*/ 	.short	0x010a
        /*09ba*/ 	.byte	0xff
	.zero		1


	//   ....[139]....
        /*09bc*/ 	.word	0x0000a020
        /*09c0*/ 	.word	0x00000003
        /*09c4*/ 	.word	0x00000050
        /*09c8*/ 	.short	0x010a
        /*09ca*/ 	.byte	0xff
	.zero		1


	//   ....[140]....
        /*09cc*/ 	.word	0x0000a070
        /*09d0*/ 	.word	0x0000003e
        /*09d4*/ 	.word	0x00000050
        /*09d8*/ 	.short	0x010a
        /*09da*/ 	.byte	0xff
	.zero		1


	//   ....[141]....
        /*09dc*/ 	.word	0x0000a0c0
        /*09e0*/ 	.word	0x0000003e
        /*09e4*/ 	.word	0x00000050
        /*09e8*/ 	.short	0x010a
        /*09ea*/ 	.byte	0xff
	.zero		1


	//----- nvinfo : EIATTR_NUM_MBARRIERS
	.align		4
.L_47:
        /*09ec*/ 	.byte	0x03, 0x38
        /*09ee*/ 	.short	0x0024


	//----- nvinfo : EIATTR_EXIT_INSTR_OFFSETS
	.align		4
        /*09f0*/ 	.byte	0x04, 0x1c
        /*09f2*/ 	.short	(.L_49 - .L_48)


	//   ....[0]....
.L_48:
        /*09f4*/ 	.word	0x00002a50


	//   ....[1]....
        /*09f8*/ 	.word	0x00002f40


	//   ....[2]....
        /*09fc*/ 	.word	0x00002fa0


	//   ....[3]....
        /*0a00*/ 	.word	0x00003eb0


	//   ....[4]....
        /*0a04*/ 	.word	0x00005010


	//   ....[5]....
        /*0a08*/ 	.word	0x00005050


	//   ....[6]....
        /*0a0c*/ 	.word	0x000093d0


	//   ....[7]....
        /*0a10*/ 	.word	0x00009450


	//   ....[8]....
        /*0a14*/ 	.word	0x00009480


	//   ....[9]....
        /*0a18*/ 	.word	0x000094f0


	//----- nvinfo : EIATTR_MAX_THREADS
	.align		4
.L_49:
        /*0a1c*/ 	.byte	0x04, 0x05
        /*0a1e*/ 	.short	(.L_51 - .L_50)
.L_50:
        /*0a20*/ 	.word	0x00000100
        /*0a24*/ 	.word	0x00000001
        /*0a28*/ 	.word	0x00000001


	//----- nvinfo : EIATTR_CRS_STACK_SIZE
	.align		4
.L_51:
        /*0a2c*/ 	.byte	0x04, 0x1e
        /*0a2e*/ 	.short	(.L_53 - .L_52)
.L_52:
        /*0a30*/ 	.word	0x00000000


	//----- nvinfo : EIATTR_CBANK_PARAM_SIZE
	.align		4
.L_53:
        /*0a34*/ 	.byte	0x03, 0x19
        /*0a36*/ 	.short	0x0800


	//----- nvinfo : EIATTR_PARAM_CBANK
	.align		4
        /*0a38*/ 	.byte	0x04, 0x0a
        /*0a3a*/ 	.short	(.L_55 - .L_54)
	.align		4
.L_54:
        /*0a3c*/ 	.word	index@(.nv.constant0._ZN7cutlass13device_kernelINS_4gemm6kernel13GemmUniversalIN4cute5tupleIJiiiiEEENS1_10collective13CollectiveMmaINS1_35MainloopSm100TmaUmmaWarpSpecializedILi5ELi2ELi4ENS5_IJNS4_1CILi1EEENSA_ILi4EEESB_EEEEENS5_IJNSA_ILi128EEESF_NSA_ILi64EEEEEENS_6half_tENS5_IJlSB_lEEESI_SJ_NS4_8TiledMMAINS4_8MMA_AtomIJNS4_20SM100_MMA_F16BF16_SSISI_SI_fLi128ELi128ELNS4_4UMMA5MajorE0ELSO_0ELNSN_7ScaleInE0ELSP_0EEEEEENS4_6LayoutINS5_IJSB_SB_SB_EEENS5_IJNSA_ILi0EEESU_SU_EEEEENS5_IJNS4_10UnderscoreESX_SX_EEEEENS4_23SM90_TMA_LOAD_MULTICASTENS4_14ComposedLayoutINS4_7SwizzleILi3ELi4ELi3EEENS4_18smem_ptr_flag_bitsILi16EEENSS_INS5_IJNSA_ILi8EEESG_EEENS5_IJSG_SB_EEEEEEEvNS4_8identityENS4_13SM90_TMA_LOADES1A_vS1B_EENS_8epilogue10collective18CollectiveEpilogueINS1E_23Sm100TmaWarpSpecializedILi4ELi2ELi32ELb1ELb0EEEJSH_NS5_IJNSS_ISF_SB_EENSS_INSA_ILi32EEESB_EEEEESI_SJ_SI_SJ_NS1E_6fusion15FusionCallbacksIS1I_NS1N_17LinearCombinationISI_fSI_fLNS_15FloatRoundStyleE2EEESH_S1M_JEEENS4_5SM1004TMEM4LOAD26SM100_TMEM_LOAD_32dp32b32xES1C_NS11_INS12_ILi2ELi4ELi3EEES15_NSS_INS5_IJS16_S1K_EEENS5_IJS1K_SB_EEEEEEENS4_39AutoVectorizingCopyWithAssumedAlignmentILi128EEENS4_14SM90_TMA_STOREES21_S23_S23_EEEvvEEEEvNT_6ParamsE)
        /*0a40*/ 	.short	0x0380
        /*0a42*/ 	.short	0x0800


	//----- nvinfo : EIATTR_SW_WAR
	.align		4
.L_55:
        /*0a44*/ 	.byte	0x04, 0x36
        /*0a46*/ 	.short	(.L_57 - .L_56)
.L_56:
        /*0a48*/ 	.word	0x00000008
.L_57:


//--------------------- .nv.callgraph             --------------------------
	.section	.nv.callgraph,"",@"SHT_CUDA_CALLGRAPH"
	.align	4
	.sectionentsize	8
	.align		4
        /*0000*/ 	.word	0x00000000
	.align		4
        /*0004*/ 	.word	0xffffffff
	.align		4
        /*0008*/ 	.word	index@(_ZN7cutlass13device_kernelINS_4gemm6kernel13GemmUniversalIN4cute5tupleIJiiiiEEENS1_10collective13CollectiveMmaINS1_35MainloopSm100TmaUmmaWarpSpecializedILi5ELi2ELi4ENS5_IJNS4_1CILi1EEENSA_ILi4EEESB_EEEEENS5_IJNSA_ILi128EEESF_NSA_ILi64EEEEEENS_6half_tENS5_IJlSB_lEEESI_SJ_NS4_8TiledMMAINS4_8MMA_AtomIJNS4_20SM100_MMA_F16BF16_SSISI_SI_fLi128ELi128ELNS4_4UMMA5MajorE0ELSO_0ELNSN_7ScaleInE0ELSP_0EEEEEENS4_6LayoutINS5_IJSB_SB_SB_EEENS5_IJNSA_ILi0EEESU_SU_EEEEENS5_IJNS4_10UnderscoreESX_SX_EEEEENS4_23SM90_TMA_LOAD_MULTICASTENS4_14ComposedLayoutINS4_7SwizzleILi3ELi4ELi3EEENS4_18smem_ptr_flag_bitsILi16EEENSS_INS5_IJNSA_ILi8EEESG_EEENS5_IJSG_SB_EEEEEEEvNS4_8identityENS4_13SM90_TMA_LOADES1A_vS1B_EENS_8epilogue10collective18CollectiveEpilogueINS1E_23Sm100TmaWarpSpecializedILi4ELi2ELi32ELb1ELb0EEEJSH_NS5_IJNSS_ISF_SB_EENSS_INSA_ILi32EEESB_EEEEESI_SJ_SI_SJ_NS1E_6fusion15FusionCallbacksIS1I_NS1N_17LinearCombinationISI_fSI_fLNS_15FloatRoundStyleE2EEESH_S1M_JEEENS4_5SM1004TMEM4LOAD26SM100_TMEM_LOAD_32dp32b32xES1C_NS11_INS12_ILi2ELi4ELi3EEES15_NSS_INS5_IJS16_S1K_EEENS5_IJS1K_SB_EEEEEEENS4_39AutoVectorizingCopyWithAssumedAlignmentILi128EEENS4_14SM90_TMA_STOREES21_S23_S23_EEEvvEEEEvNT_6ParamsE)
	.align		4
        /*000c*/ 	.word	index@(__assertfail)
	.align		4
        /*0010*/ 	.word	0x00000000
	.align		4
        /*0014*/ 	.word	0xfffffffe
	.align		4
        /*0018*/ 	.word	0x00000000
	.align		4
        /*001c*/ 	.word	0xfffffffd
	.align		4
        /*0020*/ 	.word	0x00000000
	.align		4
        /*0024*/ 	.word	0xfffffffc


//--------------------- .nv.constant4             --------------------------
	.section	.nv.constant4,"a",@progbits
	.align	8
	.align		8
.nv.constant4:
        /*0000*/ 	.dword	__assertfail
	.align		8
        /*0008*/ 	.dword	__unnamed_1
	.align		8
        /*0010*/ 	.dword	__unnamed_2
	.align		8
        /*0018*/ 	.dword	_ZN40_INTERNAL_e15ae144_4_k_cu_232a00e6_320994cuda3std3__45__cpo5beginE
	.align		8
        /*0020*/ 	.dword	_ZN40_INTERNAL_e15ae144_4_k_cu_232a00e6_320994cuda3std3__45__cpo3endE
	.align		8
        /*0028*/ 	.dword	_ZN40_INTERNAL_e15ae144_4_k_cu_232a00e6_320994cuda3std3__45__cpo6cbeginE
	.align		8
        /*0030*/ 	.dword	_ZN40_INTERNAL_e15ae144_4_k_cu_232a00e6_320994cuda3std3__45__cpo4cendE
	.align		8
        /*0038*/ 	.dword	_ZN40_INTERNAL_e15ae144_4_k_cu_232a00e6_320994cuda3std3__442_GLOBAL__N__e15ae144_4_k_cu_232a00e6_320996ignoreE
	.align		8
        /*0040*/ 	.dword	_ZN40_INTERNAL_e15ae144_4_k_cu_232a00e6_320994cuda3std3__419piecewise_constructE
	.align		8
        /*0048*/ 	.dword	_ZN40_INTERNAL_e15ae144_4_k_cu_232a00e6_320994cuda3std3__48in_placeE
	.align		8
        /*0050*/ 	.dword	_ZN40_INTERNAL_e15ae144_4_k_cu_232a00e6_320994cuda3std6ranges3__45__cpo4swapE
	.align		8
        /*0058*/ 	.dword	_ZN40_INTERNAL_e15ae144_4_k_cu_232a00e6_320994cuda3std6ranges3__45__cpo9iter_moveE
	.align		8
        /*0060*/ 	.dword	_ZN40_INTERNAL_e15ae144_4_k_cu_232a00e6_320994cute7productE
	.align		8
        /*0068*/ 	.dword	_ZN40_INTERNAL_e15ae144_4_k_cu_232a00e6_320994cute1_E
	.align		8
        /*0070*/ 	.dword	$str$25
	.align		8
        /*0078*/ 	.dword	$str$26
	.align		8
        /*0080*/ 	.dword	$str$27
	.align		8
        /*0088*/ 	.dword	$str$28


//--------------------- .text._ZN7cutlass13device_kernelINS_4gemm6kernel13GemmUniversalIN4cute5tupleIJiiiiEEENS1_10collective13CollectiveMmaINS1_35MainloopSm100TmaUmmaWarpSpecializedILi5ELi2ELi4ENS5_IJNS4_1CILi1EEENSA_ILi4EEESB_EEEEENS5_IJNSA_ILi128EEESF_NSA_ILi64EEEEEENS_6half_tENS5_IJlSB_lEEESI_SJ_NS4_8TiledMMAINS4_8MMA_AtomIJNS4_20SM100_MMA_F16BF16_SSISI_SI_fLi128ELi128ELNS4_4UMMA5MajorE0ELSO_0ELNSN_7ScaleInE0ELSP_0EEEEEENS4_6LayoutINS5_IJSB_SB_SB_EEENS5_IJNSA_ILi0EEESU_SU_EEEEENS5_IJNS4_10UnderscoreESX_SX_EEEEENS4_23SM90_TMA_LOAD_MULTICASTENS4_14ComposedLayoutINS4_7SwizzleILi3ELi4ELi3EEENS4_18smem_ptr_flag_bitsILi16EEENSS_INS5_IJNSA_ILi8EEESG_EEENS5_IJSG_SB_EEEEEEEvNS4_8identityENS4_13SM90_TMA_LOADES1A_vS1B_EENS_8epilogue10collective18CollectiveEpilogueINS1E_23Sm100TmaWarpSpecializedILi4ELi2ELi32ELb1ELb0EEEJSH_NS5_IJNSS_ISF_SB_EENSS_INSA_ILi32EEESB_EEEEESI_SJ_SI_SJ_NS1E_6fusion15FusionCallbacksIS1I_NS1N_17LinearCombinationISI_fSI_fLNS_15FloatRoundStyleE2EEESH_S1M_JEEENS4_5SM1004TMEM4LOAD26SM100_TMEM_LOAD_32dp32b32xES1C_NS11_INS12_ILi2ELi4ELi3EEES15_NSS_INS5_IJS16_S1K_EEENS5_IJS1K_SB_EEEEEEENS4_39AutoVectorizingCopyWithAssumedAlignmentILi128EEENS4_14SM90_TMA_STOREES21_S23_S23_EEEvvEEEEvNT_6ParamsE --------------------------
	.section	.text._ZN7cutlass13device_kernelINS_4gemm6kernel13GemmUniversalIN4cute5tupleIJiiiiEEENS1_10collective13CollectiveMmaINS1_35MainloopSm100TmaUmmaWarpSpecializedILi5ELi2ELi4ENS5_IJNS4_1CILi1EEENSA_ILi4EEESB_EEEEENS5_IJNSA_ILi128EEESF_NSA_ILi64EEEEEENS_6half_tENS5_IJlSB_lEEESI_SJ_NS4_8TiledMMAINS4_8MMA_AtomIJNS4_20SM100_MMA_F16BF16_SSISI_SI_fLi128ELi128ELNS4_4UMMA5MajorE0ELSO_0ELNSN_7ScaleInE0ELSP_0EEEEEENS4_6LayoutINS5_IJSB_SB_SB_EEENS5_IJNSA_ILi0EEESU_SU_EEEEENS5_IJNS4_10UnderscoreESX_SX_EEEEENS4_23SM90_TMA_LOAD_MULTICASTENS4_14ComposedLayoutINS4_7SwizzleILi3ELi4ELi3EEENS4_18smem_ptr_flag_bitsILi16EEENSS_INS5_IJNSA_ILi8EEESG_EEENS5_IJSG_SB_EEEEEEEvNS4_8identityENS4_13SM90_TMA_LOADES1A_vS1B_EENS_8epilogue10collective18CollectiveEpilogueINS1E_23Sm100TmaWarpSpecializedILi4ELi2ELi32ELb1ELb0EEEJSH_NS5_IJNSS_ISF_SB_EENSS_INSA_ILi32EEESB_EEEEESI_SJ_SI_SJ_NS1E_6fusion15FusionCallbacksIS1I_NS1N_17LinearCombinationISI_fSI_fLNS_15FloatRoundStyleE2EEESH_S1M_JEEENS4_5SM1004TMEM4LOAD26SM100_TMEM_LOAD_32dp32b32xES1C_NS11_INS12_ILi2ELi4ELi3EEES15_NSS_INS5_IJS16_S1K_EEENS5_IJS1K_SB_EEEEEEENS4_39AutoVectorizingCopyWithAssumedAlignmentILi128EEENS4_14SM90_TMA_STOREES21_S23_S23_EEEvvEEEEvNT_6ParamsE,"ax",@progbits
	.align	128
.text._ZN7cutlass13device_kernelINS_4gemm6kernel13GemmUniversalIN4cute5tupleIJiiiiEEENS1_10collective13CollectiveMmaINS1_35MainloopSm100TmaUmmaWarpSpecializedILi5ELi2ELi4ENS5_IJNS4_1CILi1EEENSA_ILi4EEESB_EEEEENS5_IJNSA_ILi128EEESF_NSA_ILi64EEEEEENS_6half_tENS5_IJlSB_lEEESI_SJ_NS4_8TiledMMAINS4_8MMA_AtomIJNS4_20SM100_MMA_F16BF16_SSISI_SI_fLi128ELi128ELNS4_4UMMA5MajorE0ELSO_0ELNSN_7ScaleInE0ELSP_0EEEEEENS4_6LayoutINS5_IJSB_SB_SB_EEENS5_IJNSA_ILi0EEESU_SU_EEEEENS5_IJNS4_10UnderscoreESX_SX_EEEEENS4_23SM90_TMA_LOAD_MULTICASTENS4_14ComposedLayoutINS4_7SwizzleILi3ELi4ELi3EEENS4_18smem_ptr_flag_bitsILi16EEENSS_INS5_IJNSA_ILi8EEESG_EEENS5_IJSG_SB_EEEEEEEvNS4_8identityENS4_13SM90_TMA_LOADES1A_vS1B_EENS_8epilogue10collective18CollectiveEpilogueINS1E_23Sm100TmaWarpSpecializedILi4ELi2ELi32ELb1ELb0EEEJSH_NS5_IJNSS_ISF_SB_EENSS_INSA_ILi32EEESB_EEEEESI_SJ_SI_SJ_NS1E_6fusion15FusionCallbacksIS1I_NS1N_17LinearCombinationISI_fSI_fLNS_15FloatRoundStyleE2EEESH_S1M_JEEENS4_5SM1004TMEM4LOAD26SM100_TMEM_LOAD_32dp32b32xES1C_NS11_INS12_ILi2ELi4ELi3EEES15_NSS_INS5_IJS16_S1K_EEENS5_IJS1K_SB_EEEEEEENS4_39AutoVectorizingCopyWithAssumedAlignmentILi128EEENS4_14SM90_TMA_STOREES21_S23_S23_EEEvvEEEEvNT_6ParamsE:
        .type           _ZN7cutlass13device_kernelINS_4gemm6kernel13GemmUniversalIN4cute5tupleIJiiiiEEENS1_10collective13CollectiveMmaINS1_35MainloopSm100TmaUmmaWarpSpecializedILi5ELi2ELi4ENS5_IJNS4_1CILi1EEENSA_ILi4EEESB_EEEEENS5_IJNSA_ILi128EEESF_NSA_ILi64EEEEEENS_6half_tENS5_IJlSB_lEEESI_SJ_NS4_8TiledMMAINS4_8MMA_AtomIJNS4_20SM100_MMA_F16BF16_SSISI_SI_fLi128ELi128ELNS4_4UMMA5MajorE0ELSO_0ELNSN_7ScaleInE0ELSP_0EEEEEENS4_6LayoutINS5_IJSB_SB_SB_EEENS5_IJNSA_ILi0EEESU_SU_EEEEENS5_IJNS4_10UnderscoreESX_SX_EEEEENS4_23SM90_TMA_LOAD_MULTICASTENS4_14ComposedLayoutINS4_7SwizzleILi3ELi4ELi3EEENS4_18smem_ptr_flag_bitsILi16EEENSS_INS5_IJNSA_ILi8EEESG_EEENS5_IJSG_SB_EEEEEEEvNS4_8identityENS4_13SM90_TMA_LOADES1A_vS1B_EENS_8epilogue10collective18CollectiveEpilogueINS1E_23Sm100TmaWarpSpecializedILi4ELi2ELi32ELb1ELb0EEEJSH_NS5_IJNSS_ISF_SB_EENSS_INSA_ILi32EEESB_EEEEESI_SJ_SI_SJ_NS1E_6fusion15FusionCallbacksIS1I_NS1N_17LinearCombinationISI_fSI_fLNS_15FloatRoundStyleE2EEESH_S1M_JEEENS4_5SM1004TMEM4LOAD26SM100_TMEM_LOAD_32dp32b32xES1C_NS11_INS12_ILi2ELi4ELi3EEES15_NSS_INS5_IJS16_S1K_EEENS5_IJS1K_SB_EEEEEEENS4_39AutoVectorizingCopyWithAssumedAlignmentILi128EEENS4_14SM90_TMA_STOREES21_S23_S23_EEEvvEEEEvNT_6ParamsE,@function
        .size           _ZN7cutlass13device_kernelINS_4gemm6kernel13GemmUniversalIN4cute5tupleIJiiiiEEENS1_10collective13CollectiveMmaINS1_35MainloopSm100TmaUmmaWarpSpecializedILi5ELi2ELi4ENS5_IJNS4_1CILi1EEENSA_ILi4EEESB_EEEEENS5_IJNSA_ILi128EEESF_NSA_ILi64EEEEEENS_6half_tENS5_IJlSB_lEEESI_SJ_NS4_8TiledMMAINS4_8MMA_AtomIJNS4_20SM100_MMA_F16BF16_SSISI_SI_fLi128ELi128ELNS4_4UMMA5MajorE0ELSO_0ELNSN_7ScaleInE0ELSP_0EEEEEENS4_6LayoutINS5_IJSB_SB_SB_EEENS5_IJNSA_ILi0EEESU_SU_EEEEENS5_IJNS4_10UnderscoreESX_SX_EEEEENS4_23SM90_TMA_LOAD_MULTICASTENS4_14ComposedLayoutINS4_7SwizzleILi3ELi4ELi3EEENS4_18smem_ptr_flag_bitsILi16EEENSS_INS5_IJNSA_ILi8EEESG_EEENS5_IJSG_SB_EEEEEEEvNS4_8identityENS4_13SM90_TMA_LOADES1A_vS1B_EENS_8epilogue10collective18CollectiveEpilogueINS1E_23Sm100TmaWarpSpecializedILi4ELi2ELi32ELb1ELb0EEEJSH_NS5_IJNSS_ISF_SB_EENSS_INSA_ILi32EEESB_EEEEESI_SJ_SI_SJ_NS1E_6fusion15FusionCallbacksIS1I_NS1N_17LinearCombinationISI_fSI_fLNS_15FloatRoundStyleE2EEESH_S1M_JEEENS4_5SM1004TMEM4LOAD26SM100_TMEM_LOAD_32dp32b32xES1C_NS11_INS12_ILi2ELi4ELi3EEES15_NSS_INS5_IJS16_S1K_EEENS5_IJS1K_SB_EEEEEEENS4_39AutoVectorizingCopyWithAssumedAlignmentILi128EEENS4_14SM90_TMA_STOREES21_S23_S23_EEEvvEEEEvNT_6ParamsE,(.L_x_186 - _ZN7cutlass13device_kernelINS_4gemm6kernel13GemmUniversalIN4cute5tupleIJiiiiEEENS1_10collective13CollectiveMmaINS1_35MainloopSm100TmaUmmaWarpSpecializedILi5ELi2ELi4ENS5_IJNS4_1CILi1EEENSA_ILi4EEESB_EEEEENS5_IJNSA_ILi128EEESF_NSA_ILi64EEEEEENS_6half_tENS5_IJlSB_lEEESI_SJ_NS4_8TiledMMAINS4_8MMA_AtomIJNS4_20SM100_MMA_F16BF16_SSISI_SI_fLi128ELi128ELNS4_4UMMA5MajorE0ELSO_0ELNSN_7ScaleInE0ELSP_0EEEEEENS4_6LayoutINS5_IJSB_SB_SB_EEENS5_IJNSA_ILi0EEESU_SU_EEEEENS5_IJNS4_10UnderscoreESX_SX_EEEEENS4_23SM90_TMA_LOAD_MULTICASTENS4_14ComposedLayoutINS4_7SwizzleILi3ELi4ELi3EEENS4_18smem_ptr_flag_bitsILi16EEENSS_INS5_IJNSA_ILi8EEESG_EEENS5_IJSG_SB_EEEEEEEvNS4_8identityENS4_13SM90_TMA_LOADES1A_vS1B_EENS_8epilogue10collective18CollectiveEpilogueINS1E_23Sm100TmaWarpSpecializedILi4ELi2ELi32ELb1ELb0EEEJSH_NS5_IJNSS_ISF_SB_EENSS_INSA_ILi32EEESB_EEEEESI_SJ_SI_SJ_NS1E_6fusion15FusionCallbacksIS1I_NS1N_17LinearCombinationISI_fSI_fLNS_15FloatRoundStyleE2EEESH_S1M_JEEENS4_5SM1004TMEM4LOAD26SM100_TMEM_LOAD_32dp32b32xES1C_NS11_INS12_ILi2ELi4ELi3EEES15_NSS_INS5_IJS16_S1K_EEENS5_IJS1K_SB_EEEEEEENS4_39AutoVectorizingCopyWithAssumedAlignmentILi128EEENS4_14SM90_TMA_STOREES21_S23_S23_EEEvvEEEEvNT_6ParamsE)
        .other          _ZN7cutlass13device_kernelINS_4gemm6kernel13GemmUniversalIN4cute5tupleIJiiiiEEENS1_10collective13CollectiveMmaINS1_35MainloopSm100TmaUmmaWarpSpecializedILi5ELi2ELi4ENS5_IJNS4_1CILi1EEENSA_ILi4EEESB_EEEEENS5_IJNSA_ILi128EEESF_NSA_ILi64EEEEEENS_6half_tENS5_IJlSB_lEEESI_SJ_NS4_8TiledMMAINS4_8MMA_AtomIJNS4_20SM100_MMA_F16BF16_SSISI_SI_fLi128ELi128ELNS4_4UMMA5MajorE0ELSO_0ELNSN_7ScaleInE0ELSP_0EEEEEENS4_6LayoutINS5_IJSB_SB_SB_EEENS5_IJNSA_ILi0EEESU_SU_EEEEENS5_IJNS4_10UnderscoreESX_SX_EEEEENS4_23SM90_TMA_LOAD_MULTICASTENS4_14ComposedLayoutINS4_7SwizzleILi3ELi4ELi3EEENS4_18smem_ptr_flag_bitsILi16EEENSS_INS5_IJNSA_ILi8EEESG_EEENS5_IJSG_SB_EEEEEEEvNS4_8identityENS4_13SM90_TMA_LOADES1A_vS1B_EENS_8epilogue10collective18CollectiveEpilogueINS1E_23Sm100TmaWarpSpecializedILi4ELi2ELi32ELb1ELb0EEEJSH_NS5_IJNSS_ISF_SB_EENSS_INSA_ILi32EEESB_EEEEESI_SJ_SI_SJ_NS1E_6fusion15FusionCallbacksIS1I_NS1N_17LinearCombinationISI_fSI_fLNS_15FloatRoundStyleE2EEESH_S1M_JEEENS4_5SM1004TMEM4LOAD26SM100_TMEM_LOAD_32dp32b32xES1C_NS11_INS12_ILi2ELi4ELi3EEES15_NSS_INS5_IJS16_S1K_EEENS5_IJS1K_SB_EEEEEEENS4_39AutoVectorizingCopyWithAssumedAlignmentILi128EEENS4_14SM90_TMA_STOREES21_S23_S23_EEEvvEEEEvNT_6ParamsE,@"STO_CUDA_ENTRY STV_DEFAULT"
_ZN7cutlass13device_kernelINS_4gemm6kernel13GemmUniversalIN4cute5tupleIJiiiiEEENS1_10collective13CollectiveMmaINS1_35MainloopSm100TmaUmmaWarpSpecializedILi5ELi2ELi4ENS5_IJNS4_1CILi1EEENSA_ILi4EEESB_EEEEENS5_IJNSA_ILi128EEESF_NSA_ILi64EEEEEENS_6half_tENS5_IJlSB_lEEESI_SJ_NS4_8TiledMMAINS4_8MMA_AtomIJNS4_20SM100_MMA_F16BF16_SSISI_SI_fLi128ELi128ELNS4_4UMMA5MajorE0ELSO_0ELNSN_7ScaleInE0ELSP_0EEEEEENS4_6LayoutINS5_IJSB_SB_SB_EEENS5_IJNSA_ILi0EEESU_SU_EEEEENS5_IJNS4_10UnderscoreESX_SX_EEEEENS4_23SM90_TMA_LOAD_MULTICASTENS4_14ComposedLayoutINS4_7SwizzleILi3ELi4ELi3EEENS4_18smem_ptr_flag_bitsILi16EEENSS_INS5_IJNSA_ILi8EEESG_EEENS5_IJSG_SB_EEEEEEEvNS4_8identityENS4_13SM90_TMA_LOADES1A_vS1B_EENS_8epilogue10collective18CollectiveEpilogueINS1E_23Sm100TmaWarpSpecializedILi4ELi2ELi32ELb1ELb0EEEJSH_NS5_IJNSS_ISF_SB_EENSS_INSA_ILi32EEESB_EEEEESI_SJ_SI_SJ_NS1E_6fusion15FusionCallbacksIS1I_NS1N_17LinearCombinationISI_fSI_fLNS_15FloatRoundStyleE2EEESH_S1M_JEEENS4_5SM1004TMEM4LOAD26SM100_TMEM_LOAD_32dp32b32xES1C_NS11_INS12_ILi2ELi4ELi3EEES15_NSS_INS5_IJS16_S1K_EEENS5_IJS1K_SB_EEEEEEENS4_39AutoVectorizingCopyWithAssumedAlignmentILi128EEENS4_14SM90_TMA_STOREES21_S23_S23_EEEvvEEEEvNT_6ParamsE:
[----:B------:R-:W1:Y:S01]  /*0000*/  LDC R1, c[0x0][0x37c] ;  /* 0x0000df00ff017b82 */ /* 0x000e620000000800 */
[----:B------:R-:W2:Y:S01]  /*0010*/  S2R R94, SR_TID.X ;  /* 0x00000000005e7919 */ /* 0x000ea20000002100 */
[----:B------:R-:W3:Y:S01]  /*0020*/  LDCU.64 UR8, c[0x0][0x890] ;  /* 0x00011200ff0877ac */ /* 0x000ee20008000a00 */
[----:B------:R-:W-:Y:S02]  /*0030*/  PRMT R80, RZ, 0x7610, R80 ;  /* 0x00007610ff507816 */ /* 0x000fe40000000050 */
[----:B------:R-:W-:Y:S01]  /*0040*/  ELECT P3, URZ, PT ;  /* 0x0000000000ff782f */ /* 0x000fe20003860000 */
[----:B---3--:R-:W-:-:S04]  /*0050*/  UISETP.NE.U32.AND UP0, UPT, UR8, URZ, UPT ;  /* 0x000000ff0800728c */ /* 0x008fc8000bf05070 */
[----:B------:R-:W-:Y:S01]  /*0060*/  UISETP.NE.AND.EX UP0, UPT, UR9, URZ, UPT, UP0 ;  /* 0x000000ff0900728c */ /* 0x000fe2000bf05300 */
[----:B--2---:R-:W-:-:S05]  /*0070*/  SHF.R.U32.HI R81, RZ, 0x5, R94 ;  /* 0x00000005ff517819 */ /* 0x004fca000001165e */
[----:B------:R-:W2:Y:S02]  /*0080*/  SHFL.IDX PT, R0, R81, RZ, 0x1f ;  /* 0x00001fff51007589 */ /* 0x000ea400000e0000 */
[----:B--2---:R-:W-:Y:S01]  /*0090*/  R2UR UR17, R0 ;  /* 0x00000000001172ca */ /* 0x004fe200000e0000 */
[----:B-1----:R-:W-:-:S14]  /*00a0*/  BRA.U UP0, `(.L_x_0) ;  /* 0x0000000100307547 */ /* 0x002fdc000b800000 */
[----:B------:R-:W1:Y:S02]  /*00b0*/  LDCU.64 UR4, c[0x0][0x888] ;  /* 0x00011100ff0477ac */ /* 0x000e640008000a00 */
[----:B-1----:R-:W-:-:S04]  /*00c0*/  UISETP.NE.U32.AND UP0, UPT, UR4, URZ, UPT ;  /* 0x000000ff0400728c */ /* 0x002fc8000bf05070 */
[----:B------:R-:W-:-:S09]  /*00d0*/  UISETP.NE.AND.EX UP0, UPT, UR5, URZ, UPT, UP0 ;  /* 0x000000ff0500728c */ /* 0x000fd2000bf05300 */
[----:B------:R-:W-:Y:S05]  /*00e0*/  BRA.U !UP0, `(.L_x_1) ;  /* 0x0000000108147547 */ /* 0x000fea000b800000 */
[----:B------:R-:W1:Y:S01]  /*00f0*/  LDC.64 R2, c[0x0][0x888] ;  /* 0x00022200ff027b82 */ /* 0x000e620000000a00 */
[----:B------:R-:W1:Y:S02]  /*0100*/  LDCU.64 UR4, c[0x0][0x358] ;  /* 0x00006b00ff0477ac */ /* 0x000e640008000a00 */
[----:B-1----:R1:W5:Y:S01]  /*0110*/  LDG.E R41, desc[UR4][R2.64] ;  /* 0x0000000402297981 */ /* 0x002362000c1e1900 */
[----:B------:R-:W-:Y:S01]  /*0120*/  HFMA2 R80, -RZ, RZ, 0, 5.9604644775390625e-08 ;  /* 0x00000001ff507431 */ /* 0x000fe200000001ff */
[----:B------:R-:W-:Y:S05]  /*0130*/  BRA `(.L_x_0) ;  /* 0x00000000000c7947 */ /* 0x000fea0003800000 */
.L_x_1:
[----:B------:R-:W1:Y:S01]  /*0140*/  LDCU UR4, c[0x0][0x880] ;  /* 0x00011000ff0477ac */ /* 0x000e620008000800 */
[----:B------:R-:W-:Y:S01]  /*0150*/  HFMA2 R80, -RZ, RZ, 0, 5.9604644775390625e-08 ;  /* 0x00000001ff507431 */ /* 0x000fe200000001ff */
[----:B-1----:R-:W-:-:S07]  /*0160*/  MOV R41, UR4 ;  /* 0x0000000400297c02 */ /* 0x002fce0008000f00 */
.L_x_0:
[----:B------:R-:W2:Y:S02]  /*0170*/  LDCU.64 UR4, c[0x0][0x8b0] ;  /* 0x00011600ff0477ac */ /* 0x000ea40008000a00 */
[----:B--2---:R-:W-:-:S04]  /*0180*/  UISETP.NE.U32.AND UP0, UPT, UR4, URZ, UPT ;  /* 0x000000ff0400728c */ /* 0x004fc8000bf05070 */
[----:B------:R-:W-:-:S09]  /*0190*/  UISETP.NE.AND.EX UP0, UPT, UR5, URZ, UPT, UP0 ;  /* 0x000000ff0500728c */ /* 0x000fd2000bf05300 */
[----:B------:R-:W-:Y:S05]  /*01a0*/  BRA.U UP0, `(.L_x_2) ;  /* 0x0000000100287547 */ /* 0x000fea000b800000 */
[----:B------:R-:W2:Y:S02]  /*01b0*/  LDCU.64 UR4, c[0x0][0x8a8] ;  /* 0x00011500ff0477ac */ /* 0x000ea40008000a00 */
[----:B--2---:R-:W-:-:S04]  /*01c0*/  UISETP.NE.U32.AND UP0, UPT, UR4, URZ, UPT ;  /* 0x000000ff0400728c */ /* 0x004fc8000bf05070 */
[----:B------:R-:W-:-:S09]  /*01d0*/  UISETP.NE.AND.EX UP0, UPT, UR5, URZ, UPT, UP0 ;  /* 0x000000ff0500728c */ /* 0x000fd2000bf05300 */
[----:B------:R-:W-:Y:S05]  /*01e0*/  BRA.U !UP0, `(.L_x_3) ;  /* 0x0000000108107547 */ /* 0x000fea000b800000 */
[----:B------:R-:W2:Y:S01]  /*01f0*/  LDC.64 R38, c[0x0][0x8a8] ;  /* 0x00022a00ff267b82 */ /* 0x000ea20000000a00 */
[----:B------:R-:W2:Y:S02]  /*0200*/  LDCU.64 UR4, c[0x0][0x358] ;  /* 0x00006b00ff0477ac */ /* 0x000ea40008000a00 */
[----:B--2---:R2:W5:Y:S01]  /*0210*/  LDG.E R38, desc[UR4][R38.64] ;  /* 0x0000000426267981 */ /* 0x004562000c1e1900 */
[----:B------:R-:W-:Y:S05]  /*0220*/  BRA `(.L_x_2) ;  /* 0x0000000000087947 */ /* 0x000fea0003800000 */
.L_x_3:
[----:B------:R-:W2:Y:S02]  /*0230*/  LDCU UR4, c[0x0][0x8a0] ;  /* 0x00011400ff0477ac */ /* 0x000ea40008000800 */
[----:B--2---:R-:W-:Y:S02]  /*0240*/  MOV R38, UR4 ;  /* 0x0000000400267c02 */ /* 0x004fe40008000f00 */
.L_x_2:
[----:B------:R-:W-:Y:S01]  /*0250*/  IMAD.U32 R0, RZ, RZ, UR17 ;  /* 0x00000011ff007e24 */ /* 0x000fe2000f8e00ff */
[----:B------:R-:W-:Y:S04]  /*0260*/  BSSY.RECONVERGENT B0, `(.L_x_4) ;  /* 0x000000c000007945 */ /* 0x000fe80003800200 */
[C---:B------:R-:W-:Y:S02]  /*0270*/  ISETP.NE.OR P1, PT, R0.reuse, 0x1, !P3 ;  /* 0x000000010000780c */ /* 0x040fe40005f25670 */
[----:B------:R-:W-:-:S11]  /*0280*/  ISETP.NE.OR P0, PT, R0, 0x3, !P3 ;  /* 0x000000030000780c */ /* 0x000fd60005f05670 */
[----:B------:R-:W-:Y:S05]  /*0290*/  @P1 BRA `(.L_x_5) ;  /* 0x0000000000201947 */ /* 0x000fea0003800000 */
[----:B------:R-:W3:Y:S02]  /*02a0*/  LDCU.64 UR4, c[0x0][0x348] ;  /* 0x00006900ff0477ac */ /* 0x000ee40008000a00 */
[----:B---3--:R-:W-:Y:S02]  /*02b0*/  UIADD3 UR6, UP1, UPT, UR4, 0x80, URZ ;  /* 0x0000008004067890 */ /* 0x008fe4000ff3e0ff */
[----:B------:R-:W-:Y:S02]  /*02c0*/  UIADD3 UR4, UP0, UPT, UR4, 0x180, URZ ;  /* 0x0000018004047890 */ /* 0x000fe4000ff1e0ff */
[----:B------:R-:W-:Y:S02]  /*02d0*/  UIADD3.X UR7, UPT, UPT, URZ, UR5, URZ, UP1, !UPT ;  /* 0x00000005ff077290 */ /* 0x000fe40008ffe4ff */
[----:B------:R-:W-:-:S07]  /*02e0*/  UIADD3.X UR5, UPT, UPT, URZ, UR5, URZ, UP0, !UPT ;  /* 0x00000005ff057290 */ /* 0x000fce00087fe4ff */
[----:B------:R3:W-:Y:S02]  /*02f0*/  UTMACCTL.PF [UR6] ;  /* 0x00000000060079b9 */ /* 0x0007e40008040000 */
[----:B------:R3:W-:Y:S02]  /*0300*/  UTMACCTL.PF [UR4] ;  /* 0x00000000040079b9 */ /* 0x0007e40008040000 */
[----:B---3--:R-:W-:Y:S01]  /*0310*/  NOP ;  /* 0x0000000000007918 */ /* 0x008fe20000000000 */
.L_x_5:
[----:B------:R-:W-:Y:S05]  /*0320*/  BSYNC.RECONVERGENT B0 ;  /* 0x0000000000007941 */ /* 0x000fea0003800200 */
.L_x_4:
[----:B------:R-:W-:Y:S04]  /*0330*/  BSSY.RECONVERGENT B0, `(.L_x_6) ;  /* 0x000000a000007945 */ /* 0x000fe80003800200 */
        /* <DEDUP_REMOVED lines=9> */
.L_x_7:
[----:B------:R-:W-:Y:S05]  /*03d0*/  BSYNC.RECONVERGENT B0 ;  /* 0x0000000000007941 */ /* 0x000fea0003800200 */
.L_x_6:
[----:B------:R-:W3:Y:S01]  /*03e0*/  LDCU.64 UR4, c[0x0][0x888] ;  /* 0x00011100ff0477ac */ /* 0x000ee20008000a00 */
[----:B------:R-:W-:Y:S02]  /*03f0*/  UISETP.EQ.U32.AND UP1, UPT, UR8, URZ, UPT ;  /* 0x000000ff0800728c */ /* 0x000fe4000bf22070 */
[----:B------:R-:W-:Y:S02]  /*0400*/  UPLOP3.LUT UP3, UPT, UPT, UPT, UPT, 0x80, 0x8 ;  /* 0x000000000008789c */ /* 0x000fe40003f6f070 */
[----:B---3--:R-:W-:-:S04]  /*0410*/  UISETP.NE.U32.AND UP0, UPT, UR4, URZ, UPT ;  /* 0x000000ff0400728c */ /* 0x008fc8000bf05070 */
[----:B------:R-:W-:-:S04]  /*0420*/  UISETP.NE.AND.EX UP0, UPT, UR5, URZ, UPT, UP0 ;  /* 0x000000ff0500728c */ /* 0x000fc8000bf05300 */
[----:B------:R-:W-:-:S04]  /*0430*/  UISETP.EQ.OR.EX UP2, UPT, UR9, URZ, !UP0, UP1 ;  /* 0x000000ff0900728c */ /* 0x000fc8000c742710 */
[----:B------:R-:W-:-:S06]  /*0440*/  UP2UR UR4, UPR, URZ, 0x4 ;  /* 0x00000004ff047883 */ /* 0x000fcc0008000000 */
[----:B------:R-:W-:Y:S01]  /*0450*/  MOV R83, UR4 ;  /* 0x0000000400537c02 */ /* 0x000fe20008000f00 */
[----:B------:R-:W-:Y:S06]  /*0460*/  BRA.U !UP2, `(.L_x_8) ;  /* 0x000000010a207547 */ /* 0x000fec000b800000 */
[----:B------:R-:W-:Y:S01]  /*0470*/  UISETP.NE.U32.AND UP1, UPT, UR8, URZ, UPT ;  /* 0x000000ff0800728c */ /* 0x000fe2000bf25070 */
[----:B-----5:R-:W-:Y:S01]  /*0480*/  FSETP.NEU.AND P0, PT, R41, RZ, PT ;  /* 0x000000ff2900720b */ /* 0x020fe20003f0d000 */
[----:B------:R-:W-:Y:S02]  /*0490*/  USEL UR4, URZ, 0xffffffff, UP0 ;  /* 0xffffffffff047887 */ /* 0x000fe40008000000 */
[----:B------:R-:W-:-:S10]  /*04a0*/  UISETP.NE.AND.EX UP1, UPT, UR9, URZ, UPT, UP1 ;  /* 0x000000ff0900728c */ /* 0x000fd4000bf25310 */
[----:B------:R-:W-:Y:S01]  /*04b0*/  VOTEU.ANY UP0, P0 ;  /* 0x0000000000ff7886 */ /* 0x000fe20000000100 */
[----:B------:R-:W-:-:S04]  /*04c0*/  @!UP1 USEL UR4, URZ, 0xffffffff, UP0 ;  /* 0xffffffffff049887 */ /* 0x000fc80008000000 */
[----:B------:R-:W-:-:S04]  /*04d0*/  ULOP3.LUT UR4, UR4, 0x1, URZ, 0xc0, !UPT ;  /* 0x0000000104047892 */ /* 0x000fc8000f8ec0ff */
[----:B------:R-:W-:-:S11]  /*04e0*/  UISETP.NE.U32.AND UP3, UPT, UR4, 0x1, UPT ;  /* 0x000000010400788c */ /* 0x000fd6000bf65070 */
.L_x_8:
[----:B-1----:R-:W1:Y:S01]  /*04f0*/  SHFL.IDX PT, R2, R81, RZ, 0x1f ;  /* 0x00001fff51027589 */ /* 0x002e6200000e0000 */
[----:B------:R-:W-:-:S04]  /*0500*/  UISETP.NE.AND UP0, UPT, UR17, 0x2, UPT ;  /* 0x000000021100788c */ /* 0x000fc8000bf05270 */
[----:B------:R-:W-:Y:S01]  /*0510*/  USEL UR43, URZ, 0x1, UP0 ;  /* 0x00000001ff2b7887 */ /* 0x000fe20008000000 */
[----:B-1----:R-:W-:-:S13]  /*0520*/  ISETP.NE.AND P0, PT, R2, RZ, PT ;  /* 0x000000ff0200720c */ /* 0x002fda0003f05270 */
[----:B------:R-:W-:Y:S05]  /*0530*/  @P0 BRA `(.L_x_9) ;  /* 0x0000000000600947 */ /* 0x000fea0003800000 */
[----:B------:R-:W1:Y:S01]  /*0540*/  S2UR UR4, SR_CgaCtaId ;  /* 0x00000000000479c3 */ /* 0x000e620000008800 */
[----:B------:R-:W-:Y:S01]  /*0550*/  UMOV UR5, 0x400 ;  /* 0x0000040000057882 */ /* 0x000fe20000000000 */
[----:B------:R-:W-:Y:S01]  /*0560*/  UMOV UR8, 0x1 ;  /* 0x0000000100087882 */ /* 0x000fe20000000000 */
[----:B------:R-:W-:Y:S01]  /*0570*/  UMOV UR6, 0x4 ;  /* 0x0000000400067882 */ /* 0x000fe20000000000 */
[----:B------:R-:W-:-:S04]  /*0580*/  UIADD3 UR8, UPT, UPT, -UR8, 0x100000, URZ ;  /* 0x0010000008087890 */ /* 0x000fc8000fffe1ff */
[----:B------:R-:W-:Y:S02]  /*0590*/  USHF.L.U32 UR9, UR8, 0xb, URZ ;  /* 0x0000000b08097899 */ /* 0x000fe400080006ff */
[----:B------:R-:W-:Y:S02]  /*05a0*/  USHF.L.U32 UR8, UR8, 0x1, URZ ;  /* 0x0000000108087899 */ /* 0x000fe400080006ff */
[----:B------:R-:W-:-:S04]  /*05b0*/  UIADD3 UR6, UPT, UPT, -UR6, 0x100000, URZ ;  /* 0x0010000006067890 */ /* 0x000fc8000fffe1ff */
[----:B------:R-:W-:Y:S02]  /*05c0*/  USHF.L.U32 UR7, UR6, 0xb, URZ ;  /* 0x0000000b06077899 */ /* 0x000fe400080006ff */
[----:B------:R-:W-:Y:S01]  /*05d0*/  USHF.L.U32 UR6, UR6, 0x1, URZ ;  /* 0x0000000106067899 */ /* 0x000fe200080006ff */
[----:B------:R-:W-:Y:S01]  /*05e0*/  ELECT P0, URZ, PT ;  /* 0x0000000000ff782f */ /* 0x000fe20003800000 */
[----:B-1----:R-:W-:Y:S01]  /*05f0*/  ULEA UR4, UR4, UR5, 0x18 ;  /* 0x0000000504047291 */ /* 0x002fe2000f8ec0ff */
[----:B------:R-:W1:Y:S11]  /*0600*/  FENCE.VIEW.ASYNC.S ;  /* 0x00000000000073c6 */ /* 0x000e760000000000 */
[----:B-1----:R1:W3:Y:S01]  /*0610*/  SYNCS.EXCH.64 URZ, [UR4], UR8 ;  /* 0x0000000804ff75b2 */ /* 0x0022e20008000100 */
[----:B------:R1:W4:Y:S01]  /*0620*/  SYNCS.EXCH.64 URZ, [UR4+0x28], UR6 ;  /* 0x0000280604ff75b2 */ /* 0x0003220008000100 */
[----:B------:R1:W1:Y:S01]  /*0630*/  SYNCS.EXCH.64 URZ, [UR4+0x8], UR8 ;  /* 0x0000080804ff75b2 */ /* 0x0002620008000100 */
[----:B------:R1:W1:Y:S01]  /*0640*/  SYNCS.EXCH.64 URZ, [UR4+0x30], UR6 ;  /* 0x0000300604ff75b2 */ /* 0x0002620008000100 */
[----:B------:R1:W1:Y:S01]  /*0650*/  SYNCS.EXCH.64 URZ, [UR4+0x10], UR8 ;  /* 0x0000100804ff75b2 */ /* 0x0002620008000100 */
[----:B------:R1:W1:Y:S01]  /*0660*/  SYNCS.EXCH.64 URZ, [UR4+0x38], UR6 ;  /* 0x0000380604ff75b2 */ /* 0x0002620008000100 */
[----:B------:R1:W1:Y:S01]  /*0670*/  SYNCS.EXCH.64 URZ, [UR4+0x18], UR8 ;  /* 0x0000180804ff75b2 */ /* 0x0002620008000100 */
[----:B------:R1:W1:Y:S01]  /*0680*/  SYNCS.EXCH.64 URZ, [UR4+0x40], UR6 ;  /* 0x0000400604ff75b2 */ /* 0x0002620008000100 */
[----:B------:R1:W1:Y:S01]  /*0690*/  SYNCS.EXCH.64 URZ, [UR4+0x20], UR8 ;  /* 0x0000200804ff75b2 */ /* 0x0002620008000100 */
[----:B------:R1:W1:Y:S01]  /*06a0*/  SYNCS.EXCH.64 URZ, [UR4+0x48], UR6 ;  /* 0x0000480604ff75b2 */ /* 0x0002620008000100 */
[----:B------:R-:W-:Y:S01]  /*06b0*/  NOP ;  /* 0x0000000000007918 */ /* 0x000fe20000000000 */
.L_x_9:
[----:B------:R-:W2:Y:S01]  /*06c0*/  SHFL.IDX PT, R2, R81, RZ, 0x1f ;  /* 0x00001fff51027589 */ /* 0x000ea200000e0000 */
[----:B------:R-:W-:Y:S01]  /*06d0*/  NOP ;  /* 0x0000000000007918 */ /* 0x000fe20000000000 */
[----:B--2---:R-:W-:-:S13]  /*06e0*/  ISETP.NE.AND P0, PT, R2, 0x1, PT ;  /* 0x000000010200780c */ /* 0x004fda0003f05270 */
[----:B------:R-:W-:Y:S05]  /*06f0*/  @P0 BRA `(.L_x_10) ;  /* 0x0000000000580947 */ /* 0x000fea0003800000 */
[----:B-1----:R-:W1:Y:S01]  /*0700*/  S2UR UR4, SR_CgaCtaId ;  /* 0x00000000000479c3 */ /* 0x002e620000008800 */
        /* <DEDUP_REMOVED lines=12> */
[----:B-1----:R2:W1:Y:S01]  /*07d0*/  SYNCS.EXCH.64 URZ, [UR4+0x50], UR8 ;  /* 0x0000500804ff75b2 */ /* 0x0024620008000100 */
[----:B------:R2:W1:Y:S01]  /*07e0*/  SYNCS.EXCH.64 URZ, [UR4+0x70], UR6 ;  /* 0x0000700604ff75b2 */ /* 0x0004620008000100 */
[----:B------:R2:W1:Y:S01]  /*07f0*/  SYNCS.EXCH.64 URZ, [UR4+0x58], UR8 ;  /* 0x0000580804ff75b2 */ /* 0x0004620008000100 */
[----:B------:R2:W1:Y:S01]  /*0800*/  SYNCS.EXCH.64 URZ, [UR4+0x78], UR6 ;  /* 0x0000780604ff75b2 */ /* 0x0004620008000100 */
[----:B------:R2:W1:Y:S01]  /*0810*/  SYNCS.EXCH.64 URZ, [UR4+0x60], UR8 ;  /* 0x0000600804ff75b2 */ /* 0x0004620008000100 */
[----:B------:R2:W1:Y:S01]  /*0820*/  SYNCS.EXCH.64 URZ, [UR4+0x80], UR6 ;  /* 0x0000800604ff75b2 */ /* 0x0004620008000100 */
[----:B------:R2:W1:Y:S01]  /*0830*/  SYNCS.EXCH.64 URZ, [UR4+0x68], UR8 ;  /* 0x0000680804ff75b2 */ /* 0x0004620008000100 */
[----:B------:R2:W1:Y:S02]  /*0840*/  SYNCS.EXCH.64 URZ, [UR4+0x88], UR6 ;  /* 0x0000880604ff75b2 */ /* 0x0004640008000100 */
[----:B--2---:R-:W-:Y:S01]  /*0850*/  NOP ;  /* 0x0000000000007918 */ /* 0x004fe20000000000 */
.L_x_10:
[----:B------:R-:W2:Y:S01]  /*0860*/  SHFL.IDX PT, R2, R81, RZ, 0x1f ;  /* 0x00001fff51027589 */ /* 0x000ea200000e0000 */
[----:B------:R-:W-:Y:S01]  /*0870*/  NOP ;  /* 0x0000000000007918 */ /* 0x000fe20000000000 */
[----:B--2---:R-:W-:-:S13]  /*0880*/  ISETP.NE.AND P0, PT, R2, 0x3, PT ;  /* 0x000000030200780c */ /* 0x004fda0003f05270 */
[----:B------:R-:W-:Y:S05]  /*0890*/  @P0 BRA `(.L_x_11) ;  /* 0x0000000000300947 */ /* 0x000fea0003800000 */
[----:B-1----:R-:W1:Y:S01]  /*08a0*/  S2UR UR4, SR_CgaCtaId ;  /* 0x00000000000479c3 */ /* 0x002e620000008800 */
[----:B------:R-:W-:Y:S01]  /*08b0*/  UMOV UR6, 0x400 ;  /* 0x0000040000067882 */ /* 0x000fe20000000000 */
[----:B------:R-:W-:Y:S01]  /*08c0*/  UMOV UR5, 0x20 ;  /* 0x0000002000057882 */ /* 0x000fe20000000000 */
[----:B------:R-:W-:Y:S01]  /*08d0*/  ELECT P0, URZ, PT ;  /* 0x0000000000ff782f */ /* 0x000fe20003800000 */
[----:B-1----:R-:W-:Y:S02]  /*08e0*/  ULEA UR6, UR4, UR6, 0x18 ;  /* 0x0000000604067291 */ /* 0x002fe4000f8ec0ff */
[----:B------:R-:W-:-:S04]  /*08f0*/  UIADD3 UR4, UPT, UPT, -UR5, 0x100000, URZ ;  /* 0x0010000005047890 */ /* 0x000fc8000fffe1ff */
[----:B------:R-:W-:Y:S02]  /*0900*/  USHF.L.U32 UR5, UR4, 0xb, URZ ;  /* 0x0000000b04057899 */ /* 0x000fe400080006ff */
[----:B------:R-:W-:Y:S01]  /*0910*/  USHF.L.U32 UR4, UR4, 0x1, URZ ;  /* 0x0000000104047899 */ /* 0x000fe200080006ff */
[----:B------:R-:W1:Y:S11]  /*0920*/  FENCE.VIEW.ASYNC.S ;  /* 0x00000000000073c6 */ /* 0x000e760000000000 */
[----:B-1----:R2:W1:Y:S01]  /*0930*/  SYNCS.EXCH.64 URZ, [UR6+0x90], UR4 ;  /* 0x0000900406ff75b2 */ /* 0x0024620008000100 */
[----:B------:R2:W1:Y:S02]  /*0940*/  SYNCS.EXCH.64 URZ, [UR6+0x98], UR4 ;  /* 0x0000980406ff75b2 */ /* 0x0004640008000100 */
[----:B--2---:R-:W-:Y:S01]  /*0950*/  NOP ;  /* 0x0000000000007918 */ /* 0x004fe20000000000 */
.L_x_11:
[----:B------:R-:W2:Y:S01]  /*0960*/  SHFL.IDX PT, R2, R81, RZ, 0x1f ;  /* 0x00001fff51027589 */ /* 0x000ea200000e0000 */
[----:B------:R-:W-:Y:S01]  /*0970*/  NOP ;  /* 0x0000000000007918 */ /* 0x000fe20000000000 */
[----:B--2---:R-:W-:-:S13]  /*0980*/  ISETP.NE.AND P0, PT, R2, 0x4, PT ;  /* 0x000000040200780c */ /* 0x004fda0003f05270 */
[----:B------:R-:W-:Y:S05]  /*0990*/  @P0 BRA `(.L_x_12) ;  /* 0x00000000004c0947 */ /* 0x000fea0003800000 */
[----:B-1----:R-:W1:Y:S01]  /*09a0*/  S2UR UR6, SR_CgaCtaId ;  /* 0x00000000000679c3 */ /* 0x002e620000008800 */
[----:B------:R-:W-:Y:S01]  /*09b0*/  UMOV UR4, 0x3a0 ;  /* 0x000003a000047882 */ /* 0x000fe20000000000 */
[----:B------:R-:W-:Y:S01]  /*09c0*/  UMOV UR5, 0x400 ;  /* 0x0000040000057882 */ /* 0x000fe20000000000 */
[----:B------:R-:W-:Y:S01]  /*09d0*/  USEL UR4, UR4, 0x320, UP3 ;  /* 0x0000032004047887 */ /* 0x000fe20009800000 */
[----:B------:R-:W-:Y:S01]  /*09e0*/  UMOV UR8, 0x1 ;  /* 0x0000000100087882 */ /* 0x000fe20000000000 */
[----:B------:R-:W-:Y:S01]  /*09f0*/  ELECT P0, URZ, PT ;  /* 0x0000000000ff782f */ /* 0x000fe20003800000 */
[----:B------:R-:W-:-:S04]  /*0a00*/  UIADD3 UR8, UPT, UPT, -UR8, 0x100000, URZ ;  /* 0x0010000008087890 */ /* 0x000fc8000fffe1ff */
[----:B------:R-:W-:Y:S02]  /*0a10*/  USHF.L.U32 UR9, UR8, 0xb, URZ ;  /* 0x0000000b08097899 */ /* 0x000fe400080006ff */
[----:B------:R-:W-:Y:S02]  /*0a20*/  USHF.L.U32 UR8, UR8, 0x1, URZ ;  /* 0x0000000108087899 */ /* 0x000fe400080006ff */
[----:B-1----:R-:W-:Y:S02]  /*0a30*/  ULEA UR6, UR6, UR5, 0x18 ;  /* 0x0000000506067291 */ /* 0x002fe4000f8ec0ff */
[----:B------:R-:W-:-:S04]  /*0a40*/  UIADD3 UR4, UPT, UPT, -UR4, 0x100000, URZ ;  /* 0x0010000004047890 */ /* 0x000fc8000fffe1ff */
[----:B------:R-:W-:Y:S02]  /*0a50*/  USHF.L.U32 UR5, UR4, 0xb, URZ ;  /* 0x0000000b04057899 */ /* 0x000fe400080006ff */
[----:B------:R-:W-:Y:S01]  /*0a60*/  USHF.L.U32 UR4, UR4, 0x1, URZ ;  /* 0x0000000104047899 */ /* 0x000fe200080006ff */
[----:B------:R-:W1:Y:S03]  /*0a70*/  FENCE.VIEW.ASYNC.S ;  /* 0x00000000000073c6 */ /* 0x000e660000000000 */
[----:B-1----:R2:W1:Y:S08]  /*0a80*/  SYNCS.EXCH.64 URZ, [UR6+0xa0], UR8 ;  /* 0x0000a00806ff75b2 */ /* 0x0024700008000100 */
[----:B------:R2:W1:Y:S01]  /*0a90*/  SYNCS.EXCH.64 URZ, [UR6+0xb0], UR4 ;  /* 0x0000b00406ff75b2 */ /* 0x0004620008000100 */
[----:B------:R2:W1:Y:S01]  /*0aa0*/  SYNCS.EXCH.64 URZ, [UR6+0xa8], UR8 ;  /* 0x0000a80806ff75b2 */ /* 0x0004620008000100 */
[----:B------:R2:W1:Y:S02]  /*0ab0*/  SYNCS.EXCH.64 URZ, [UR6+0xb8], UR4 ;  /* 0x0000b80406ff75b2 */ /* 0x0004640008000100 */
[----:B--2---:R-:W-:Y:S01]  /*0ac0*/  NOP ;  /* 0x0000000000007918 */ /* 0x004fe20000000000 */
.L_x_12:
        /* <DEDUP_REMOVED lines=26> */
.L_x_13:
[----:B------:R-:W2:Y:S01]  /*0c70*/  SHFL.IDX PT, R2, R81, RZ, 0x1f ;  /* 0x00001fff51027589 */ /* 0x000ea200000e0000 */
[----:B------:R-:W1:Y:S01]  /*0c80*/  S2UR UR47, SR_CgaCtaId ;  /* 0x00000000002f79c3 */ /* 0x000e620000008800 */
[----:B------:R-:W-:Y:S01]  /*0c90*/  NOP ;  /* 0x0000000000007918 */ /* 0x000fe20000000000 */
[----:B--2---:R-:W-:-:S13]  /*0ca0*/  ISETP.NE.AND P0, PT, R2, 0x3, PT ;  /* 0x000000030200780c */ /* 0x004fda0003f05270 */
[----:B-1----:R-:W-:Y:S05]  /*0cb0*/  @P0 BRA `(.L_x_14) ;  /* 0x0000000000340947 */ /* 0x002fea0003800000 */
[----:B------:R-:W-:Y:S01]  /*0cc0*/  UMOV UR4, 0x400 ;  /* 0x0000040000047882 */ /* 0x000fe20000000000 */
[----:B------:R-:W-:Y:S01]  /*0cd0*/  UMOV UR6, 0x20 ;  /* 0x0000002000067882 */ /* 0x000fe20000000000 */
[----:B------:R-:W-:Y:S02]  /*0ce0*/  ULEA UR4, UR47, UR4, 0x18 ;  /* 0x000000042f047291 */ /* 0x000fe4000f8ec0ff */
[----:B------:R-:W-:-:S04]  /*0cf0*/  UIADD3 UR6, UPT, UPT, -UR6, 0x100000, URZ ;  /* 0x0010000006067890 */ /* 0x000fc8000fffe1ff */
[----:B------:R-:W-:Y:S02]  /*0d00*/  USHF.L.U32 UR7, UR6, 0xb, URZ ;  /* 0x0000000b06077899 */ /* 0x000fe400080006ff */
[----:B------:R-:W-:Y:S01]  /*0d10*/  USHF.L.U32 UR6, UR6, 0x1, URZ ;  /* 0x0000000106067899 */ /* 0x000fe200080006ff */
[----:B------:R-:W-:Y:S01]  /*0d20*/  ELECT P0, URZ, PT ;  /* 0x0000000000ff782f */ /* 0x000fe20003800000 */
[----:B------:R-:W1:Y:S10]  /*0d30*/  FENCE.VIEW.ASYNC.S ;  /* 0x00000000000073c6 */ /* 0x000e740000000000 */
[----:B-1----:R1:W2:Y:S01]  /*0d40*/  SYNCS.EXCH.64 URZ, [UR4+0x100], UR6 ;  /* 0x0001000604ff75b2 */ /* 0x0022a20008000100 */
[----:B------:R1:W1:Y:S01]  /*0d50*/  SYNCS.EXCH.64 URZ, [UR4+0x110], UR6 ;  /* 0x0001100604ff75b2 */ /* 0x0002620008000100 */
[----:B------:R1:W1:Y:S01]  /*0d60*/  SYNCS.EXCH.64 URZ, [UR4+0x108], UR6 ;  /* 0x0001080604ff75b2 */ /* 0x0002620008000100 */
[----:B------:R1:W1:Y:S01]  /*0d70*/  SYNCS.EXCH.64 URZ, [UR4+0x118], UR6 ;  /* 0x0001180604ff75b2 */ /* 0x0002620008000100 */
[----:B------:R-:W-:Y:S01]  /*0d80*/  NOP ;  /* 0x0000000000007918 */ /* 0x000fe20000000000 */
.L_x_14:
[----:B-1----:R-:W1:Y:S01]  /*0d90*/  LDCU UR4, c[0x0][0x36c] ;  /* 0x00006d80ff0477ac */ /* 0x002e620008000800 */
[----:B------:R-:W-:Y:S01]  /*0da0*/  ISETP.NE.OR P3, PT, R0, 0x2, !P3 ;  /* 0x000000020000780c */ /* 0x000fe20005f65670 */
[----:B------:R-:W-:Y:S01]  /*0db0*/  NOP ;  /* 0x0000000000007918 */ /* 0x000fe20000000000 */
[----:B------:R-:W-:Y:S01]  /*0dc0*/  LOP3.LUT R0, R94, 0x1f, RZ, 0xc0, !PT ;  /* 0x0000001f5e007812 */ /* 0x000fe200078ec0ff */
[----:B------:R-:W-:Y:S02]  /*0dd0*/  UISETP.NE.AND UP4, UPT, UR17, URZ, UPT ;  /* 0x000000ff1100728c */ /* 0x000fe4000bf85270 */
[----:B-1----:R-:W-:-:S09]  /*0de0*/  UISETP.EQ.U32.AND UP5, UPT, UR4, 0x1, UPT ;  /* 0x000000010400788c */ /* 0x002fd2000bfa2070 */
[----:B------:R-:W-:Y:S05]  /*0df0*/  BRA.U !UP5, `(.L_x_15) ;  /* 0x000000010d087547 */ /* 0x000fea000b800000 */
[----:B--234-:R-:W-:Y:S01]  /*0e00*/  UCGABAR_ARV ;  /* 0x00000000000079c7 */ /* 0x01cfe20008000000 */
[----:B------:R-:W-:Y:S05]  /*0e10*/  BRA `(.L_x_16) ;  /* 0x0000000000047947 */ /* 0x000fea0003800000 */
.L_x_15:
[----:B--234-:R-:W-:Y:S01]  /*0e20*/  NOP ;  /* 0x0000000000007918 */ /* 0x01cfe20000000000 */
.L_x_16:
[----:B------:R-:W1:Y:S01]  /*0e30*/  S2UR UR7, SR_CTAID.X ;  /* 0x00000000000779c3 */ /* 0x000e620000002500 */
[----:B------:R-:W-:-:S05]  /*0e40*/  CS2R.32 R82, SR_CgaSize ;  /* 0x0000000000527805 */ /* 0x000fca0000008a00 */
[----:B------:R-:W-:-:S05]  /*0e50*/  IMAD R82, R82, -0xa0, RZ ;  /* 0xffffff6052527824 */ /* 0x000fca00078e02ff */
[----:B------:R-:W-:-:S14]  /*0e60*/  R2UR UR5, R82 ;  /* 0x00000000520572ca */ /* 0x000fdc00000e0000 */
[----:B------:R-:W2:Y:S01]  /*0e70*/  LDCU UR5, c[0x0][UR5+0x2b0] ;  /* 0x00005600050577ac */ /* 0x000ea20008000800 */
[----:B------:R-:W-:-:S05]  /*0e80*/  CS2R.32 R82, SR_CgaSize ;  /* 0x0000000000527805 */ /* 0x000fca0000008a00 */
[----:B------:R-:W-:-:S05]  /*0e90*/  IMAD R82, R82, -0xa0, RZ ;  /* 0xffffff6052527824 */ /* 0x000fca00078e02ff */
[----:B------:R-:W-:-:S14]  /*0ea0*/  R2UR UR4, R82 ;  /* 0x00000000520472ca */ /* 0x000fdc00000e0000 */
[----:B------:R-:W3:Y:S01]  /*0eb0*/  LDCU UR4, c[0x0][UR4+0x2b4] ;  /* 0x00005680040477ac */ /* 0x000ee20008000800 */
[----:B------:R-:W4:Y:S01]  /*0ec0*/  S2UR UR8, SR_CTAID.Y ;  /* 0x00000000000879c3 */ /* 0x000f220000002600 */
[----:B------:R-:W-:-:S05]  /*0ed0*/  CS2R.32 R82, SR_CgaSize ;  /* 0x0000000000527805 */ /* 0x000fca0000008a00 */
[----:B------:R-:W-:-:S05]  /*0ee0*/  IMAD R82, R82, -0xa0, RZ ;  /* 0xffffff6052527824 */ /* 0x000fca00078e02ff */
[----:B------:R-:W-:-:S14]  /*0ef0*/  R2UR UR9, R82 ;  /* 0x00000000520972ca */ /* 0x000fdc00000e0000 */
[----:B------:R-:W3:Y:S01]  /*0f00*/  LDCU UR9, c[0x0][UR9+0x2a0] ;  /* 0x00005400090977ac */ /* 0x000ee20008000800 */
[----:B------:R-:W3:Y:S01]  /*0f10*/  LDCU UR21, c[0x0][0xb24] ;  /* 0x00016480ff1577ac */ /* 0x000ee20008000800 */
[----:B------:R-:W1:Y:S01]  /*0f20*/  S2UR UR36, SR_CTAID.Z ;  /* 0x00000000002479c3 */ /* 0x000e620000002700 */
[----:B------:R-:W-:-:S05]  /*0f30*/  CS2R.32 R82, SR_CgaSize ;  /* 0x0000000000527805 */ /* 0x000fca0000008a00 */
[----:B------:R-:W-:-:S05]  /*0f40*/  IMAD R82, R82, -0xa0, RZ ;  /* 0xffffff6052527824 */ /* 0x000fca00078e02ff */
[----:B------:R-:W-:-:S14]  /*0f50*/  R2UR UR63, R82 ;  /* 0x00000000523f72ca */ /* 0x000fdc00000e0000 */
[----:B------:R-:W3:Y:S01]  /*0f60*/  LDCU UR63, c[0x0][UR63+0x2a4] ;  /* 0x000054803f3f77ac */ /* 0x000ee20008000800 */
[----:B------:R-:W3:Y:S01]  /*0f70*/  LDCU UR42, c[0x0][0xb24] ;  /* 0x00016480ff2a77ac */ /* 0x000ee20008000800 */
[----:B-1----:R-:W-:Y:S01]  /*0f80*/  I2FP.F32.U32 R3, UR7 ;  /* 0x0000000700037c45 */ /* 0x002fe20008201000 */
[----:B------:R-:W1:Y:S04]  /*0f90*/  LDCU UR28, c[0x0][0xb30] ;  /* 0x00016600ff1c77ac */ /* 0x000e680008000800 */
[----:B--2---:R-:W-:Y:S01]  /*0fa0*/  FMUL R3, R3, UR5 ;  /* 0x0000000503037c20 */ /* 0x004fe20008400000 */
[----:B------:R-:W-:Y:S01]  /*0fb0*/  USHF.L.U32 UR26, UR47, 0xb, URZ ;  /* 0x0000000b2f1a7899 */ /* 0x000fe200080006ff */
[----:B----4-:R-:W-:Y:S01]  /*0fc0*/  I2FP.F32.U32 R2, UR8 ;  /* 0x0000000800027c45 */ /* 0x010fe20008201000 */
[----:B---3--:R-:W-:-:S03]  /*0fd0*/  UISETP.GE.AND UP2, UPT, UR21, 0x1, UPT ;  /* 0x000000011500788c */ /* 0x008fc6000bf46270 */
[----:B------:R-:W2:Y:S01]  /*0fe0*/  F2I.U32.TRUNC.NTZ R3, R3 ;  /* 0x0000000300037305 */ /* 0x000ea2000020f000 */
[----:B------:R-:W-:Y:S01]  /*0ff0*/  UMOV UR16, UR7 ;  /* 0x0000000700107c82 */ /* 0x000fe20008000000 */
[----:B------:R-:W-:Y:S01]  /*1000*/  FMUL R2, R2, UR4 ;  /* 0x0000000402027c20 */ /* 0x000fe20008400000 */
[----:B------:R-:W-:-:S05]  /*1010*/  UMOV UR20, UR8 ;  /* 0x0000000800147c82 */ /* 0x000fca0008000000 */
[----:B------:R-:W3:Y:S01]  /*1020*/  F2I.U32.TRUNC.NTZ R2, R2 ;  /* 0x0000000200027305 */ /* 0x000ee2000020f000 */
[----:B--2---:R-:W-:Y:S02]  /*1030*/  R2UR UR4, R3 ;  /* 0x00000000030472ca */ /* 0x004fe400000e0000 */
[----:B---3--:R-:W-:Y:S02]  /*1040*/  R2UR UR6, R2 ;  /* 0x00000000020672ca */ /* 0x008fe400000e0000 */
[----:B------:R-:W-:-:S09]  /*1050*/  PRMT R2, RZ, 0x7610, R2 ;  /* 0x00007610ff027816 */ /* 0x000fd20000000002 */
[----:B------:R-:W-:-:S04]  /*1060*/  UIADD3 UR5, UPT, UPT, -UR4, URZ, URZ ;  /* 0x000000ff04057290 */ /* 0x000fc8000fffe1ff */
[----:B------:R-:W-:Y:S02]  /*1070*/  UIMAD UR5, UR9, UR5, UR7 ;  /* 0x00000005090572a4 */ /* 0x000fe4000f8e0207 */
[----:B------:R-:W-:-:S04]  /*1080*/  UIADD3 UR4, UPT, UPT, -UR6, URZ, URZ ;  /* 0x000000ff06047290 */ /* 0x000fc8000fffe1ff */
[----:B------:R-:W-:Y:S01]  /*1090*/  IMAD.U32 R82, RZ, RZ, UR5 ;  /* 0x00000005ff527e24 */ /* 0x000fe2000f8e00ff */
[----:B------:R-:W-:Y:S01]  /*10a0*/  UIMAD UR63, UR63, UR4, UR8 ;  /* 0x000000043f3f72a4 */ /* 0x000fe2000f8e0208 */
[----:B-1----:R-:W-:Y:S11]  /*10b0*/  BRA.U UP4, `(.L_x_17) ;  /* 0x0000000104447547 */ /* 0x002ff6000b800000 */
[----:B------:R-:W-:Y:S01]  /*10c0*/  R2UR UR6, R82 ;  /* 0x00000000520672ca */ /* 0x000fe200000e0000 */
[----:B------:R-:W-:Y:S02]  /*10d0*/  UISETP.NE.AND UP0, UPT, UR63, URZ, UPT ;  /* 0x000000ff3f00728c */ /* 0x000fe4000bf05270 */
[----:B------:R-:W-:-:S04]  /*10e0*/  UISETP.NE.AND UP1, UPT, UR63, 0x1, UPT ;  /* 0x000000013f00788c */ /* 0x000fc8000bf25270 */
[----:B------:R-:W-:Y:S02]  /*10f0*/  USEL UR5, URZ, 0x2, UP1 ;  /* 0x00000002ff057887 */ /* 0x000fe40008800000 */
[----:B------:R-:W-:-:S04]  /*1100*/  UISETP.NE.AND UP1, UPT, UR63, 0x3, UPT ;  /* 0x000000033f00788c */ /* 0x000fc8000bf25270 */
[----:B------:R-:W-:-:S04]  /*1110*/  UISETP.EQ.OR UP0, UPT, UR6, URZ, !UP0 ;  /* 0x000000ff0600728c */ /* 0x000fc8000c702670 */
[----:B------:R-:W-:Y:S02]  /*1120*/  USEL UR8, URZ, 0x1, !UP0 ;  /* 0x00000001ff087887 */ /* 0x000fe4000c000000 */
[----:B------:R-:W-:-:S04]  /*1130*/  UISETP.NE.AND UP0, UPT, UR63, 0x2, UPT ;  /* 0x000000023f00788c */ /* 0x000fc8000bf05270 */
[----:B------:R-:W-:Y:S02]  /*1140*/  USEL UR4, URZ, 0x4, UP0 ;  /* 0x00000004ff047887 */ /* 0x000fe40008000000 */
[----:B------:R-:W-:Y:S02]  /*1150*/  UISETP.NE.AND UP0, UPT, UR6, URZ, UPT ;  /* 0x000000ff0600728c */ /* 0x000fe4000bf05270 */
[----:B------:R-:W-:Y:S02]  /*1160*/  USEL UR6, URZ, 0x8, UP1 ;  /* 0x00000008ff067887 */ /* 0x000fe40008800000 */
[----:B------:R-:W-:Y:S02]  /*1170*/  USEL UR7, UR5, 0x2, UP0 ;  /* 0x0000000205077887 */ /* 0x000fe40008000000 */
[----:B------:R-:W-:Y:S02]  /*1180*/  USEL UR4, UR4, 0x4, UP0 ;  /* 0x0000000404047887 */ /* 0x000fe40008000000 */
[----:B------:R-:W-:-:S02]  /*1190*/  USEL UR5, UR6, 0x8, UP0 ;  /* 0x0000000806057887 */ /* 0x000fc40008000000 */
[----:B------:R-:W-:-:S04]  /*11a0*/  UIADD3 UR4, UPT, UPT, UR4, UR7, UR8 ;  /* 0x0000000704047290 */ /* 0x000fc8000fffe008 */
[----:B------:R-:W-:-:S06]  /*11b0*/  UIADD3 UR4, UPT, UPT, UR4, UR5, URZ ;  /* 0x0000000504047290 */ /* 0x000fcc000fffe0ff */
[----:B------:R-:W-:Y:S02]  /*11c0*/  MOV R2, UR4 ;  /* 0x0000000400027c02 */ /* 0x000fe40008000f00 */
.L_x_17:
[----:B------:R-:W-:Y:S05]  /*11d0*/  BRA.U !UP2, `(.L_x_18) ;  /* 0x000000010ad47547 */ /* 0x000fea000b800000 */
[----:B------:R-:W1:Y:S01]  /*11e0*/  LDCU.128 UR12, c[0x0][0xb10] ;  /* 0x00016200ff0c77ac */ /* 0x000e620008000c00 */
[----:B------:R-:W2:Y:S01]  /*11f0*/  LDCU UR6, c[0x0][0x370] ;  /* 0x00006e00ff0677ac */ /* 0x000ea20008000800 */
[----:B------:R-:W3:Y:S01]  /*1200*/  LDCU UR5, c[0x0][0x374] ;  /* 0x00006e80ff0577ac */ /* 0x000ee20008000800 */
[----:B------:R-:W4:Y:S01]  /*1210*/  LDCU UR27, c[0x0][0xb0c] ;  /* 0x00016180ff1b77ac */ /* 0x000f220008000800 */
[----:B------:R-:W4:Y:S01]  /*1220*/  LDCU UR4, c[0x0][0xb20] ;  /* 0x00016400ff0477ac */ /* 0x000f220008000800 */
[----:B------:R-:W4:Y:S01]  /*1230*/  LDCU.64 UR8, c[0x0][0xb28] ;  /* 0x00016500ff0877ac */ /* 0x000f220008000a00 */
[----:B-1----:R-:W-:Y:S02]  /*1240*/  UISETP.NE.AND UP0, UPT, UR14, 0x1, UPT ;  /* 0x000000010e00788c */ /* 0x002fe4000bf05270 */
[----:B---3--:R-:W-:Y:S02]  /*1250*/  UIMAD.WIDE.U32 UR10, UR5, UR15, URZ ;  /* 0x0000000f050a72a5 */ /* 0x008fe4000f8e00ff */
[----:B--2---:R-:W-:-:S02]  /*1260*/  UIMAD.WIDE.U32 UR22, UR6, UR12, URZ ;  /* 0x0000000c061672a5 */ /* 0x004fc4000f8e00ff */
[----:B----4-:R-:W-:Y:S02]  /*1270*/  UISETP.NE.AND UP1, UPT, UR27, 0x1, UPT ;  /* 0x000000011b00788c */ /* 0x010fe4000bf25270 */
[----:B------:R-:W-:Y:S01]  /*1280*/  UISETP.NE.AND UP2, UPT, UR21, 0x1, UPT ;  /* 0x000000011500788c */ /* 0x000fe2000bf45270 */
[----:B------:R-:W-:Y:S02]  /*1290*/  UMOV UR10, UR11 ;  /* 0x0000000b000a7c82 */ /* 0x000fe40008000000 */
[----:B------:R-:W-:Y:S01]  /*12a0*/  UMOV UR22, UR23 ;  /* 0x0000001700167c82 */ /* 0x000fe20008000000 */
[----:B------:R-:W-:Y:S02]  /*12b0*/  @UP0 USHF.R.U32.HI UR5, URZ, UR4, UR10 ;  /* 0x00000004ff050299 */ /* 0x000fe4000801160a */
[----:B------:R-:W-:Y:S02]  /*12c0*/  UIMAD.WIDE.U32 UR24, UR20, UR15, URZ ;  /* 0x0000000f141872a5 */ /* 0x000fe4000f8e00ff */
[----:B------:R-:W-:-:S02]  /*12d0*/  UIMAD.WIDE.U32 UR10, UR5, UR8, URZ ;  /* 0x00000008050a72a5 */ /* 0x000fc4000f8e00ff */
[----:B------:R-:W-:Y:S02]  /*12e0*/  @UP1 USHF.R.U32.HI UR6, URZ, UR13, UR22 ;  /* 0x0000000dff061299 */ /* 0x000fe40008011616 */
[----:B------:R-:W-:Y:S02]  /*12f0*/  UIMAD.WIDE.U32 UR18, UR16, UR12, URZ ;  /* 0x0000000c101272a5 */ /* 0x000fe4000f8e00ff */
[----:B------:R-:W-:Y:S01]  /*1300*/  UIMAD.WIDE.U32 UR22, UR6, UR8, URZ ;  /* 0x00000008061672a5 */ /* 0x000fe2000f8e00ff */
[----:B------:R-:W-:Y:S01]  /*1310*/  UMOV UR24, UR25 ;  /* 0x0000001900187c82 */ /* 0x000fe20008000000 */
[----:B------:R-:W-:Y:S01]  /*1320*/  UMOV UR10, UR11 ;  /* 0x0000000b000a7c82 */ /* 0x000fe20008000000 */
[----:B------:R-:W-:Y:S02]  /*1330*/  USHF.R.U32.HI UR24, URZ, UR4, UR24 ;  /* 0x00000004ff187299 */ /* 0x000fe40008011618 */
[----:B------:R-:W-:Y:S02]  /*1340*/  @UP2 USHF.R.U32.HI UR5, URZ, UR9, UR10 ;  /* 0x00000009ff052299 */ /* 0x000fe4000801160a */
[----:B------:R-:W-:Y:S01]  /*1350*/  UMOV UR7, UR23 ;  /* 0x0000001700077c82 */ /* 0x000fe20008000000 */
[----:B------:R-:W-:Y:S01]  /*1360*/  UMOV UR18, UR19 ;  /* 0x0000001300127c82 */ /* 0x000fe20008000000 */
[----:B------:R-:W-:-:S02]  /*1370*/  @UP2 USHF.R.U32.HI UR6, URZ, UR9, UR7 ;  /* 0x00000009ff062299 */ /* 0x000fc40008011607 */
[----:B------:R-:W-:Y:S02]  /*1380*/  USHF.R.U32.HI UR13, URZ, UR13, UR18 ;  /* 0x0000000dff0d7299 */ /* 0x000fe40008011612 */
[----:B------:R-:W-:Y:S02]  /*1390*/  USEL UR4, UR20, UR24, !UP0 ;  /* 0x0000001814047287 */ /* 0x000fe4000c000000 */
[----:B------:R-:W-:Y:S02]  /*13a0*/  UIMAD UR7, UR5, UR21, URZ ;  /* 0x00000015050772a4 */ /* 0x000fe4000f8e02ff */
[----:B------:R-:W-:Y:S02]  /*13b0*/  USEL UR5, UR16, UR13, !UP1 ;  /* 0x0000000d10057287 */ /* 0x000fe4000c800000 */
[----:B------:R-:W-:Y:S02]  /*13c0*/  UIMAD UR12, UR6, UR21, URZ ;  /* 0x00000015060c72a4 */ /* 0x000fe4000f8e02ff */
[----:B------:R-:W-:-:S02]  /*13d0*/  UISETP.GE.AND UP0, UPT, UR4, UR7, UPT ;  /* 0x000000070400728c */ /* 0x000fc4000bf06270 */
[----:B------:R-:W-:Y:S02]  /*13e0*/  UIMAD.WIDE.U32 UR10, UR4, UR8, URZ ;  /* 0x00000008040a72a5 */ /* 0x000fe4000f8e00ff */
[----:B------:R-:W-:Y:S02]  /*13f0*/  UISETP.GE.OR UP0, UPT, UR5, UR12, UP0 ;  /* 0x0000000c0500728c */ /* 0x000fe40008706670 */
[----:B------:R-:W-:Y:S02]  /*1400*/  UIMAD.WIDE.U32 UR12, UR5, UR8, URZ ;  /* 0x00000008050c72a5 */ /* 0x000fe4000f8e00ff */
[----:B------:R-:W-:Y:S01]  /*1410*/  UIADD3 UR10, UPT, UPT, -UR4, URZ, URZ ;  /* 0x000000ff040a7290 */ /* 0x000fe2000fffe1ff */
[----:B------:R-:W-:Y:S01]  /*1420*/  UMOV UR8, UR11 ;  /* 0x0000000b00087c82 */ /* 0x000fe20008000000 */
[----:B------:R-:W-:Y:S02]  /*1430*/  UIADD3 UR11, UPT, UPT, -UR5, URZ, URZ ;  /* 0x000000ff050b7290 */ /* 0x000fe4000fffe1ff */
[----:B------:R-:W-:-:S03]  /*1440*/  USHF.R.U32.HI UR8, URZ, UR9, UR8 ;  /* 0x00000009ff087299 */ /* 0x000fc60008011608 */
[----:B------:R-:W-:Y:S01]  /*1450*/  @!UP0 UMOV UR7, UR13 ;  /* 0x0000000d00078c82 */ /* 0x000fe20008000000 */
[----:B------:R-:W-:Y:S02]  /*1460*/  UIMAD UR20, UR14, UR10, UR20 ;  /* 0x0000000a0e1472a4 */ /* 0x000fe4000f8e0214 */
[----:B------:R-:W-:Y:S02]  /*1470*/  USEL UR8, UR4, UR8, !UP2 ;  /* 0x0000000804087287 */ /* 0x000fe4000d000000 */
[----:B------:R-:W-:Y:S02]  /*1480*/  @!UP0 USHF.R.U32.HI UR7, URZ, UR9, UR7 ;  /* 0x00000009ff078299 */ /* 0x000fe40008011607 */
[----:B------:R-:W-:Y:S02]  /*1490*/  UIADD3 UR9, UPT, UPT, -UR8, URZ, URZ ;  /* 0x000000ff08097290 */ /* 0x000fe4000fffe1ff */
[----:B------:R-:W-:Y:S02]  /*14a0*/  @!UP0 USEL UR7, UR5, UR7, !UP2 ;  /* 0x0000000705078287 */ /* 0x000fe4000d000000 */
[----:B------:R-:W-:-:S02]  /*14b0*/  UIMAD UR9, UR21, UR9, UR4 ;  /* 0x00000009150972a4 */ /* 0x000fc4000f8e0204 */
[----:B------:R-:W-:Y:S02]  /*14c0*/  @!UP0 UIADD3 UR8, UPT, UPT, UR8, -UR7, URZ ;  /* 0x8000000708088290 */ /* 0x000fe4000fffe0ff */
[----:B------:R-:W-:Y:S02]  /*14d0*/  @!UP0 UIMAD UR6, UR9, UR6, UR7 ;  /* 0x00000006090682a4 */ /* 0x000fe4000f8e0207 */
[----:B------:R-:W-:Y:S02]  /*14e0*/  @!UP0 UIMAD UR4, UR8, UR21, UR5 ;  /* 0x00000015080482a4 */ /* 0x000fe4000f8e0205 */
[----:B------:R-:W-:Y:S02]  /*14f0*/  UIMAD UR16, UR27, UR11, UR16 ;  /* 0x0000000b1b1072a4 */ /* 0x000fe4000f8e0210 */
[----:B------:R-:W-:Y:S01]  /*1500*/  UIMAD UR20, UR4, UR14, UR20 ;  /* 0x0000000e041472a4 */ /* 0x000fe2000f8e0214 */
[----:B------:R-:W-:Y:S02]  /*1510*/  @!UP0 UMOV UR5, UR6 ;  /* 0x0000000600058c82 */ /* 0x000fe40008000000 */
[----:B------:R-:W-:-:S12]  /*1520*/  UIMAD UR16, UR5, UR27, UR16 ;  /* 0x0000001b051072a4 */ /* 0x000fd8000f8e0210 */
.L_x_18:
[----:B------:R-:W-:Y:S02]  /*1530*/  UISETP.NE.AND UP1, UPT, UR28, 0x1, UPT ;  /* 0x000000011c00788c */ /* 0x000fe4000bf25270 */
[----:B------:R-:W-:Y:S02]  /*1540*/  UISETP.NE.AND UP0, UPT, UR17, 0x2, UPT ;  /* 0x000000021100788c */ /* 0x000fe4000bf05270 */
[----:B------:R-:W-:-:S05]  /*1550*/  ULOP3.LUT UR21, UR26, 0x1800, URZ, 0xc0, !UPT ;  /* 0x000018001a157892 */ /* 0x000fca000f8ec0ff */
[----:B------:R-:W-:Y:S07]  /*1560*/  BRA.U UP1, `(.L_x_19) ;  /* 0x0000000101447547 */ /* 0x000fee000b800000 */
[----:B------:R-:W1:Y:S01]  /*1570*/  LDCU.128 UR8, c[0x0][0xb10] ;  /* 0x00016200ff0877ac */ /* 0x000e620008000c00 */
[----:B------:R-:W2:Y:S01]  /*1580*/  LDCU UR12, c[0x0][0xb0c] ;  /* 0x00016180ff0c77ac */ /* 0x000ea20008000800 */
[----:B------:R-:W3:Y:S01]  /*1590*/  LDCU UR13, c[0x0][0xb20] ;  /* 0x00016400ff0d77ac */ /* 0x000ee20008000800 */
[----:B-1----:R-:W-:Y:S02]  /*15a0*/  UIMAD.WIDE.U32 UR6, UR16, UR8, URZ ;  /* 0x00000008100672a5 */ /* 0x002fe4000f8e00ff */
[----:B------:R-:W-:Y:S02]  /*15b0*/  UIMAD.WIDE.U32 UR4, UR20, UR11, URZ ;  /* 0x0000000b140472a5 */ /* 0x000fe4000f8e00ff */
[----:B--2---:R-:W-:Y:S02]  /*15c0*/  UISETP.NE.AND UP2, UPT, UR12, 0x1, UPT ;  /* 0x000000010c00788c */ /* 0x004fe4000bf45270 */
[----:B------:R-:W-:Y:S01]  /*15d0*/  UISETP.NE.AND UP1, UPT, UR10, 0x1, UPT ;  /* 0x000000010a00788c */ /* 0x000fe2000bf25270 */
[----:B------:R-:W-:-:S02]  /*15e0*/  UMOV UR6, UR7 ;  /* 0x0000000700067c82 */ /* 0x000fc40008000000 */
[----:B------:R-:W-:Y:S01]  /*15f0*/  UMOV UR4, UR5 ;  /* 0x0000000500047c82 */ /* 0x000fe20008000000 */
[----:B------:R-:W-:Y:S02]  /*1600*/  USHF.R.U32.HI UR6, URZ, UR9, UR6 ;  /* 0x00000009ff067299 */ /* 0x000fe40008011606 */
[----:B---3--:R-:W-:Y:S02]  /*1610*/  USHF.R.U32.HI UR4, URZ, UR13, UR4 ;  /* 0x0000000dff047299 */ /* 0x008fe40008011604 */
[----:B------:R-:W-:Y:S02]  /*1620*/  USEL UR5, UR16, UR6, !UP2 ;  /* 0x0000000610057287 */ /* 0x000fe4000d000000 */
[----:B------:R-:W-:-:S04]  /*1630*/  USEL UR4, UR20, UR4, !UP1 ;  /* 0x0000000414047287 */ /* 0x000fc8000c800000 */
[----:B------:R-:W-:Y:S02]  /*1640*/  UIADD3 UR6, UPT, UPT, UR5, -UR4, URZ ;  /* 0x8000000405067290 */ /* 0x000fe4000fffe0ff */
[----:B------:R-:W-:Y:S02]  /*1650*/  UIADD3 UR4, UPT, UPT, -UR5, UR4, URZ ;  /* 0x0000000405047290 */ /* 0x000fe4000fffe1ff */
[----:B------:R-:W-:Y:S02]  /*1660*/  UIMAD UR20, UR6, UR10, UR20 ;  /* 0x0000000a061472a4 */ /* 0x000fe4000f8e0214 */
[----:B------:R-:W-:-:S12]  /*1670*/  UIMAD UR16, UR4, UR12, UR16 ;  /* 0x0000000c041072a4 */ /* 0x000fd8000f8e0210 */
.L_x_19:
[----:B------:R-:W-:Y:S05]  /*1680*/  BRA.U !UP5, `(.L_x_20) ;  /* 0x000000010d0c7547 */ /* 0x000fea000b800000 */
[----:B------:R-:W-:Y:S01]  /*1690*/  UCGABAR_WAIT ;  /* 0x0000000000007dc7 */ /* 0x000fe20008000000 */
[----:B------:R-:W-:Y:S01]  /*16a0*/  CCTL.IVALL ;  /* 0x00000000ff00798f */ /* 0x000fe20002000000 */
[----:B------:R-:W-:Y:S05]  /*16b0*/  BRA `(.L_x_21) ;  /* 0x0000000000047947 */ /* 0x000fea0003800000 */
.L_x_20:
[----:B------:R-:W-:Y:S06]  /*16c0*/  BAR.SYNC.DEFER_BLOCKING 0x0 ;  /* 0x0000000000007b1d */ /* 0x000fec0000010000 */
.L_x_21:
[----:B------:R-:W-:Y:S05]  /*16d0*/  BRA.U UP0, `(.L_x_22) ;  /* 0x0000001100e47547 */ /* 0x000fea000b800000 */
[----:B------:R-:W1:Y:S01]  /*16e0*/  LDCU UR6, c[0x0][0x38c] ;  /* 0x00007180ff0677ac */ /* 0x000e620008000800 */
[----:B------:R-:W-:Y:S01]  /*16f0*/  PLOP3.LUT P1, PT, PT, PT, UP3, 0x80, 0x8 ;  /* 0x000000000008781c */ /* 0x000fe20003f2f038 */
[----:B------:R-:W-:Y:S01]  /*1700*/  IMAD.MOV.U32 R12, RZ, RZ, 0x1 ;  /* 0x00000001ff0c7424 */ /* 0x000fe200078e00ff */
[----:B------:R-:W-:Y:S01]  /*1710*/  ISETP.EQ.OR P2, PT, R0, RZ, P3 ;  /* 0x000000ff0000720c */ /* 0x000fe20001f42670 */
[----:B------:R-:W-:Y:S01]  /*1720*/  UISETP.NE.AND UP1, UPT, UR17, URZ, UPT ;  /* 0x000000ff1100728c */ /* 0x000fe2000bf25270 */
[----:B------:R-:W-:Y:S02]  /*1730*/  PLOP3.LUT P1, PT, P1, PT, PT, 0x8, 0x80 ;  /* 0x000000000080781c */ /* 0x000fe40000f2e170 */
[----:B------:R-:W-:Y:S01]  /*1740*/  CS2R R10, SRZ ;  /* 0x00000000000a7805 */ /* 0x000fe2000001ff00 */
[----:B------:R-:W-:Y:S01]  /*1750*/  IMAD.MOV.U32 R9, RZ, RZ, RZ ;  /* 0x000000ffff097224 */ /* 0x000fe200078e00ff */
[----:B------:R-:W2:Y:S01]  /*1760*/  LDCU UR39, c[0x0][0x370] ;  /* 0x00006e00ff2777ac */ /* 0x000ea20008000800 */
[----:B------:R-:W-:Y:S01]  /*1770*/  IMAD.MOV.U32 R8, RZ, RZ, 0x1 ;  /* 0x00000001ff087424 */ /* 0x000fe200078e00ff */
[----:B------:R-:W-:Y:S01]  /*1780*/  USEL UR25, UR43, 0x2, UP1 ;  /* 0x000000022b197887 */ /* 0x000fe20008800000 */
[----:B------:R-:W3:Y:S01]  /*1790*/  LDCU.64 UR28, c[0x0][0x348] ;  /* 0x00006900ff1c77ac */ /* 0x000ee20008000a00 */
[----:B-1----:R-:W-:-:S02]  /*17a0*/  UIADD3 UR5, UPT, UPT, UR6, 0x3f, URZ ;  /* 0x0000003f06057890 */ /* 0x002fc4000fffe0ff */
[----:B------:R-:W-:Y:S02]  /*17b0*/  USHF.R.U32.HI UR44, URZ, 0x6, UR21 ;  /* 0x00000006ff2c7899 */ /* 0x000fe40008011615 */
[----:B------:R-:W-:Y:S02]  /*17c0*/  USHF.R.S32.HI UR4, URZ, 0x1f, UR5 ;  /* 0x0000001fff047899 */ /* 0x000fe40008011405 */
[----:B------:R-:W-:Y:S02]  /*17d0*/  UIADD3 UR45, UPT, UPT, UR6, 0x7e, URZ ;  /* 0x0000007e062d7890 */ /* 0x000fe4000fffe0ff */
[----:B------:R-:W-:Y:S01]  /*17e0*/  ULEA.HI UR4, UR4, UR5, URZ, 0x6 ;  /* 0x0000000504047291 */ /* 0x000fe2000f8f30ff */
[----:B------:R-:W1:Y:S03]  /*17f0*/  LDCU UR38, c[0x0][0x374] ;  /* 0x00006e80ff2677ac */ /* 0x000e660008000800 */
[----:B------:R-:W-:-:S02]  /*1800*/  USHF.R.S32.HI UR41, URZ, 0x6, UR4 ;  /* 0x00000006ff297899 */ /* 0x000fc40008011404 */
[----:B------:R-:W-:Y:S02]  /*1810*/  UIADD3 UR4, UPT, UPT, UR6, -0x1, URZ ;  /* 0xffffffff06047890 */ /* 0x000fe4000fffe0ff */
[----:B------:R-:W-:Y:S02]  /*1820*/  UISETP.LT.U32.AND UP0, UPT, UR41, 0x5, UPT ;  /* 0x000000052900788c */ /* 0x000fe4000bf01070 */
[----:B------:R-:W-:Y:S02]  /*1830*/  UISETP.GE.U32.AND UP2, UPT, UR4, -0x7f, UPT ;  /* 0xffffff810400788c */ /* 0x000fe4000bf46070 */
[----:B------:R-:W-:Y:S01]  /*1840*/  USEL UR40, UR41, 0x5, UP0 ;  /* 0x0000000529287887 */ /* 0x000fe20008000000 */
[----:B------:R-:W-:-:S03]  /*1850*/  UMOV UR5, URZ ;  /* 0x000000ff00057c82 */ /* 0x000fc60008000000 */
[----:B------:R-:W-:Y:S02]  /*1860*/  UIADD3 UR24, UPT, UPT, UR40, -0x1, URZ ;  /* 0xffffffff28187890 */ /* 0x000fe4000fffe0ff */
[----:B------:R-:W-:-:S03]  /*1870*/  UIADD3 UR43, UPT, UPT, UR41, -UR40, URZ ;  /* 0x80000028292b7290 */ /* 0x000fc6000fffe0ff */
[----:B------:R-:W-:-:S04]  /*1880*/  @UP2 UIADD3 UR24, UPT, UPT, UR40, URZ, URZ ;  /* 0x000000ff28182290 */ /* 0x000fc8000fffe0ff */
[----:B-123--:R-:W-:-:S12]  /*1890*/  UIADD3 UR24, UPT, UPT, UR24, 0x1, URZ ;  /* 0x0000000118187890 */ /* 0x00efd8000fffe0ff */
.L_x_42:
[----:B------:R-:W-:Y:S01]  /*18a0*/  UISETP.NE.AND UP0, UPT, UR47, URZ, UPT ;  /* 0x000000ff2f00728c */ /* 0x000fe2000bf05270 */
[----:B-1----:R-:W1:Y:S08]  /*18b0*/  S2UR UR47, SR_CgaCtaId ;  /* 0x00000000002f79c3 */ /* 0x002e700000008800 */
[----:B------:R-:W-:Y:S05]  /*18c0*/  BRA.U UP0, `(.L_x_23) ;  /* 0x0000000100347547 */ /* 0x000fea000b800000 */
[----:B------:R-:W2:Y:S01]  /*18d0*/  S2R R0, SR_CgaCtaId ;  /* 0x0000000000007919 */ /* 0x000ea20000008800 */
[----:B------:R-:W-:Y:S02]  /*18e0*/  MOV R3, 0x400 ;  /* 0x0000040000037802 */ /* 0x000fe40000000f00 */
[----:B------:R-:W-:Y:S02]  /*18f0*/  SHF.L.U32 R2, R8, 0x1f, RZ ;  /* 0x0000001f08027819 */ /* 0x000fe400000006ff */
[----:B--2---:R-:W-:-:S05]  /*1900*/  LEA R0, R0, R3, 0x18 ;  /* 0x0000000300007211 */ /* 0x004fca00078ec0ff */
[----:B------:R-:W-:-:S04]  /*1910*/  IMAD R3, R9, 0x8, R0 ;  /* 0x0000000809037824 */ /* 0x000fc800078e0200 */
[----:B------:R-:W2:Y:S02]  /*1920*/  SYNCS.PHASECHK.TRANS64.TRYWAIT P0, [R3+URZ+0x110], R2 ;  /* 0x00011002030075a7 */ /* 0x000ea400080011ff */
[----:B--2---:R-:W-:Y:S05]  /*1930*/  @!P0 BRA `(.L_x_24) ;  /* 0x0000007800f08947 */ /* 0x004fea0003800000 */
.L_x_139:
[----:B------:R-:W-:Y:S01]  /*1940*/  VIADD R9, R9, 0x1 ;  /* 0x0000000109097836 */ /* 0x000fe20000000000 */
[----:B------:R2:W-:Y:S04]  /*1950*/  SYNCS.ARRIVE.TRANS64.A1T0 RZ, [R3+URZ+0x100], RZ ;  /* 0x000100ff03ff79a7 */ /* 0x0005e800081000ff */
[----:B------:R-:W-:-:S04]  /*1960*/  ISETP.NE.AND P0, PT, R9, 0x2, PT ;  /* 0x000000020900780c */ /* 0x000fc80003f05270 */
[----:B------:R-:W-:Y:S02]  /*1970*/  SEL R9, R9, RZ, P0 ;  /* 0x000000ff09097207 */ /* 0x000fe40000000000 */
[----:B--2---:R-:W-:-:S04]  /*1980*/  SEL R3, RZ, 0x1, P0 ;  /* 0x00000001ff037807 */ /* 0x004fc80000000000 */
[----:B------:R-:W-:-:S07]  /*1990*/  LOP3.LUT R8, R8, R3, RZ, 0x3c, !PT ;  /* 0x0000000308087212 */ /* 0x000fce00078e3cff */
.L_x_23:
[----:B------:R-:W-:Y:S01]  /*19a0*/  UMOV UR6, 0x400 ;  /* 0x0000040000067882 */ /* 0x000fe20000000000 */
[----:B------:R-:W-:Y:S01]  /*19b0*/  SHF.L.U32 R0, R12, 0x1f, RZ ;  /* 0x0000001f0c007819 */ /* 0x000fe200000006ff */
[----:B-1----:R-:W-:Y:S02]  /*19c0*/  ULEA UR6, UR47, UR6, 0x18 ;  /* 0x000000062f067291 */ /* 0x002fe4000f8ec0ff */
[----:B------:R-:W-:Y:S02]  /*19d0*/  UISETP.GE.U32.AND UP0, UPT, UR45, 0x7f, UPT ;  /* 0x0000007f2d00788c */ /* 0x000fe4000bf06070 */
[----:B------:R-:W-:Y:S02]  /*19e0*/  ULEA UR4, UR5, UR6, 0x3 ;  /* 0x0000000605047291 */ /* 0x000fe4000f8e18ff */
[----:B------:R-:W-:Y:S02]  /*19f0*/  USHF.L.U32 UR11, UR20, 0x7, URZ ;  /* 0x00000007140b7899 */ /* 0x000fe400080006ff */
[----:B------:R-:W-:Y:S01]  /*1a00*/  ULEA UR35, UR16, UR44, 0x7 ;  /* 0x0000002c10237291 */ /* 0x000fe2000f8e38ff */
[----:B------:R-:W-:-:S04]  /*1a10*/  UMOV UR13, URZ ;  /* 0x000000ff000d7c82 */ /* 0x000fc80008000000 */
[----:B------:R1:W2:Y:S01]  /*1a20*/  SYNCS.PHASECHK.TRANS64.TRYWAIT P0, [UR4+0x28], R0 ;  /* 0x00002800ff0075a7 */ /* 0x0002a20008001104 */
[----:B------:R-:W-:Y:S06]  /*1a30*/  BRA.U !UP0, `(.L_x_25) ;  /* 0x0000000108bc7547 */ /* 0x000fec000b800000 */
[----:B------:R-:W-:Y:S01]  /*1a40*/  UMOV UR7, URZ ;  /* 0x000000ff00077c82 */ /* 0x000fe20008000000 */
[----:B------:R-:W-:-:S05]  /*1a50*/  UMOV UR4, UR5 ;  /* 0x0000000500047c82 */ /* 0x000fca0008000000 */
.L_x_31:
[----:B------:R-:W-:Y:S01]  /*1a60*/  ULEA UR33, UR4, UR6, 0x3 ;  /* 0x0000000604217291 */ /* 0x000fe2000f8e18ff */
[----:B--2---:R-:W-:Y:S01]  /*1a70*/  @!P3 MOV R2, 0x8000 ;  /* 0x000080000002b802 */ /* 0x004fe20000000f00 */
[----:B--2-4-:R-:W-:Y:S10]  /*1a80*/  @P0 BRA `(.L_x_26) ;  /* 0x00000000000c0947 */ /* 0x014ff40003800000 */
[----:B------:R-:W-:-:S04]  /*1a90*/  SHF.L.U32 R3, R12, 0x1f, RZ ;  /* 0x0000001f0c037819 */ /* 0x000fc800000006ff */
[----:B------:R-:W2:Y:S02]  /*1aa0*/  SYNCS.PHASECHK.TRANS64.TRYWAIT P0, [UR33+0x28], R3 ;  /* 0x00002803ff0075a7 */ /* 0x000ea40008001121 */
[----:B--2---:R-:W-:Y:S05]  /*1ab0*/  @!P0 BRA `(.L_x_27) ;  /* 0x0000007800a48947 */ /* 0x004fea0003800000 */
.L_x_26:
[----:B------:R2:W-:Y:S01]  /*1ac0*/  @!P3 SYNCS.ARRIVE.TRANS64 RZ, [UR33], R2 ;  /* 0x00000002ffffb9a7 */ /* 0x0005e20008000021 */
[----:B------:R-:W-:-:S04]  /*1ad0*/  ULOP3.LUT UR5, UR25, 0x2, URZ, 0xfc, !UPT ;  /* 0x0000000219057892 */ /* 0x000fc8000f8efcff */
[----:B------:R-:W-:-:S09]  /*1ae0*/  UISETP.NE.AND UP0, UPT, UR5, 0x2, UPT ;  /* 0x000000020500788c */ /* 0x000fd2000bf05270 */
[----:B------:R-:W-:Y:S05]  /*1af0*/  BRA.U UP0, `(.L_x_28) ;  /* 0x0000000100047547 */ /* 0x000fea000b800000 */
[----:B------:R-:W-:Y:S05]  /*1b00*/  BPT.TRAP 0x1 ;  /* 0x000000040000795c */ /* 0x000fea0000300000 */
.L_x_28:
[----:B------:R-:W-:Y:S04]  /*1b10*/  BSSY.RECONVERGENT B0, `(.L_x_29) ;  /* 0x0000003000007945 */ /* 0x000fe80003800200 */
[----:B------:R-:W-:Y:S05]  /*1b20*/  @P2 BRA `(.L_x_30) ;  /* 0x0000000000042947 */ /* 0x000fea0003800000 */
[----:B------:R-:W-:Y:S05]  /*1b30*/  BPT.TRAP 0x1 ;  /* 0x000000040000795c */ /* 0x000fea0000300000 */
.L_x_30:
[----:B------:R-:W-:Y:S05]  /*1b40*/  BSYNC.RECONVERGENT B0 ;  /* 0x0000000000007941 */ /* 0x000fea0003800200 */
.L_x_29:
[----:B------:R-:W-:Y:S02]  /*1b50*/  UIADD3 UR5, UPT, UPT, UR4, 0x1, URZ ;  /* 0x0000000104057890 */ /* 0x000fe4000fffe0ff */
[----:B------:R-:W-:Y:S02]  /*1b60*/  UIADD3 UR16, UP1, UPT, UR28, 0x80, URZ ;  /* 0x000000801c107890 */ /* 0x000fe4000ff3e0ff */
[----:B------:R-:W-:Y:S02]  /*1b70*/  UISETP.NE.AND UP0, UPT, UR5, 0x5, UPT ;  /* 0x000000050500788c */ /* 0x000fe4000bf05270 */
[----:B------:R-:W-:Y:S02]  /*1b80*/  USHF.L.U32 UR34, UR7, 0x6, URZ ;  /* 0x0000000607227899 */ /* 0x000fe400080006ff */
[----:B------:R-:W-:Y:S02]  /*1b90*/  USEL UR9, URZ, 0x1, UP0 ;  /* 0x00000001ff097887 */ /* 0x000fe40008000000 */
[----:B------:R-:W-:-:S02]  /*1ba0*/  USEL UR5, UR5, URZ, UP0 ;  /* 0x000000ff05057287 */ /* 0x000fc40008000000 */
[----:B------:R-:W-:Y:S02]  /*1bb0*/  UIADD3 UR14, UP0, UPT, UR28, 0x180, URZ ;  /* 0x000001801c0e7890 */ /* 0x000fe4000ff1e0ff */
[----:B------:R-:W-:Y:S01]  /*1bc0*/  ULEA UR8, UR5, UR6, 0x3 ;  /* 0x0000000605087291 */ /* 0x000fe2000f8e18ff */
[----:B------:R-:W-:Y:S01]  /*1bd0*/  LOP3.LUT R12, R12, UR9, RZ, 0x3c, !PT ;  /* 0x000000090c0c7c12 */ /* 0x000fe2000f8e3cff */
[----:B------:R-:W-:Y:S02]  /*1be0*/  UIADD3.X UR17, UPT, UPT, URZ, UR29, URZ, UP1, !UPT ;  /* 0x0000001dff117290 */ /* 0x000fe40008ffe4ff */
[----:B------:R-:W-:Y:S01]  /*1bf0*/  UIADD3.X UR15, UPT, UPT, URZ, UR29, URZ, UP0, !UPT ;  /* 0x0000001dff0f7290 */ /* 0x000fe200087fe4ff */
[----:B-1----:R-:W-:Y:S01]  /*1c00*/  SHF.L.U32 R0, R12, 0x1f, RZ ;  /* 0x0000001f0c007819 */ /* 0x002fe200000006ff */
[----:B------:R-:W-:Y:S01]  /*1c10*/  UMOV UR18, 0x0 ;  /* 0x0000000000127882 */ /* 0x000fe20000000000 */
[----:B------:R-:W-:Y:S01]  /*1c20*/  UMOV UR19, 0x10000000 ;  /* 0x1000000000137882 */ /* 0x000fe20000000000 */
[----:B------:R-:W-:Y:S01]  /*1c30*/  UMOV UR12, UR36 ;  /* 0x00000024000c7c82 */ /* 0x000fe20008000000 */
[----:B------:R3:W4:Y:S01]  /*1c40*/  SYNCS.PHASECHK.TRANS64.TRYWAIT P0, [UR8+0x28], R0 ;  /* 0x00002800ff0075a7 */ /* 0x0007220008001108 */
[----:B------:R-:W-:Y:S01]  /*1c50*/  USHF.L.U32 UR8, UR4, 0xe, URZ ;  /* 0x0000000e04087899 */ /* 0x000fe200080006ff */
[----:B------:R-:W-:-:S02]  /*1c60*/  UMOV UR9, UR33 ;  /* 0x0000002100097c82 */ /* 0x000fc40008000000 */
[----:B------:R-:W-:Y:S01]  /*1c70*/  UMOV UR4, 0xf0000 ;  /* 0x000f000000047882 */ /* 0x000fe20000000000 */
[----:B------:R-:W-:Y:S02]  /*1c80*/  ULEA UR32, UR21, UR8, 0x1 ;  /* 0x0000000815207291 */ /* 0x000fe4000f8e08ff */
[----:B------:R-:W-:Y:S02]  /*1c90*/  UIADD3 UR8, UPT, UPT, UR6, 0x1c400, UR8 ;  /* 0x0001c40006087890 */ /* 0x000fe4000fffe008 */
[----:B------:R-:W-:Y:S01]  /*1ca0*/  UIADD3 UR32, UPT, UPT, UR6, 0x8400, UR32 ;  /* 0x0000840006207890 */ /* 0x000fe2000fffe020 */
[----:B------:R-:W-:Y:S01]  /*1cb0*/  UMOV UR10, UR34 ;  /* 0x00000022000a7c82 */ /* 0x000fe20008000000 */
[----:B------:R-:W-:Y:S01]  /*1cc0*/  UIADD3 UR7, UPT, UPT, UR7, 0x1, URZ ;  /* 0x0000000107077890 */ /* 0x000fe2000fffe0ff */
[----:B------:R-:W-:-:S03]  /*1cd0*/  UMOV UR13, UR24 ;  /* 0x00000018000d7c82 */ /* 0x000fc60008000000 */
[----:B------:R-:W-:-:S03]  /*1ce0*/  UISETP.NE.AND UP0, UPT, UR7, UR24, UPT ;  /* 0x000000180700728c */ /* 0x000fc6000bf05270 */
[----:B------:R1:W-:Y:S01]  /*1cf0*/  UTMALDG.3D.MULTICAST [UR32], [UR16], UR4, desc[UR18] ;  /* 0x00001220100073b4 */ /* 0x0003e20008011804 */
[----:B------:R3:W-:Y:S01]  /*1d00*/  UTMALDG.3D [UR8], [UR14], desc[UR18] ;  /* 0x000012080e0075b4 */ /* 0x0007e20008011000 */
[----:B-1----:R-:W-:-:S04]  /*1d10*/  UMOV UR4, UR5 ;  /* 0x0000000500047c82 */ /* 0x002fc80008000000 */
[----:B---3--:R-:W-:Y:S05]  /*1d20*/  BRA.U UP0, `(.L_x_31) ;  /* 0xfffffffd004c7547 */ /* 0x008fea000b83ffff */
.L_x_25:
[----:B------:R-:W-:Y:S01]  /*1d30*/  ULEA UR4, UR5, UR6, 0x3 ;  /* 0x0000000605047291 */ /* 0x000fe2000f8e18ff */
[----:B-1----:R-:W-:Y:S01]  /*1d40*/  SHF.L.U32 R0, R12, 0x1f, RZ ;  /* 0x0000001f0c007819 */ /* 0x002fe200000006ff */
[----:B------:R-:W-:Y:S01]  /*1d50*/  @!P1 SYNCS.ARRIVE.TRANS64.A1T0 RZ, [UR6+0x98], RZ ;  /* 0x000098ffffff99a7 */ /* 0x000fe20008100006 */
[----:B------:R-:W-:-:S06]  /*1d60*/  UISETP.GT.AND UP0, UPT, UR41, UR40, UPT ;  /* 0x000000282900728c */ /* 0x000fcc000bf04270 */
[----:B--2-4-:R1:W2:Y:S03]  /*1d70*/  SYNCS.PHASECHK.TRANS64.TRYWAIT P0, [UR4+0x28], R0 ;  /* 0x00002800ff0075a7 */ /* 0x0142a60008001104 */
[----:B------:R-:W-:Y:S05]  /*1d80*/  BRA.U !UP0, `(.L_x_32) ;  /* 0x0000000108c07547 */ /* 0x000fea000b800000 */
[----:B------:R-:W-:Y:S01]  /*1d90*/  UIADD3 UR26, UPT, UPT, UR43, UR13, URZ ;  /* 0x0000000d2b1a7290 */ /* 0x000fe2000fffe0ff */
[----:B------:R-:W-:-:S11]  /*1da0*/  UMOV UR4, UR5 ;  /* 0x0000000500047c82 */ /* 0x000fd60008000000 */
.L_x_38:
[----:B------:R-:W-:Y:S01]  /*1db0*/  ULEA UR17, UR4, UR6, 0x3 ;  /* 0x0000000604117291 */ /* 0x000fe2000f8e18ff */
[----:B--2---:R-:W-:Y:S01]  /*1dc0*/  @!P3 MOV R2, 0x8000 ;  /* 0x000080000002b802 */ /* 0x004fe20000000f00 */
[----:B--2-4-:R-:W-:Y:S10]  /*1dd0*/  @P0 BRA `(.L_x_33) ;  /* 0x00000000000c0947 */ /* 0x014ff40003800000 */
[----:B------:R-:W-:-:S04]  /*1de0*/  SHF.L.U32 R3, R12, 0x1f, RZ ;  /* 0x0000001f0c037819 */ /* 0x000fc800000006ff */
[----:B------:R-:W2:Y:S02]  /*1df0*/  SYNCS.PHASECHK.TRANS64.TRYWAIT P0, [UR17+0x28], R3 ;  /* 0x00002803ff0075a7 */ /* 0x000ea40008001111 */
[----:B--2---:R-:W-:Y:S05]  /*1e00*/  @!P0 BRA `(.L_x_34) ;  /* 0x0000007400e88947 */ /* 0x004fea0003800000 */
.L_x_33:
[----:B------:R2:W-:Y:S01]  /*1e10*/  @!P3 SYNCS.ARRIVE.TRANS64 RZ, [UR17], R2 ;  /* 0x00000002ffffb9a7 */ /* 0x0005e20008000011 */
[----:B------:R-:W-:-:S04]  /*1e20*/  ULOP3.LUT UR5, UR25, 0x2, URZ, 0xfc, !UPT ;  /* 0x0000000219057892 */ /* 0x000fc8000f8efcff */
[----:B------:R-:W-:-:S09]  /*1e30*/  UISETP.NE.AND UP0, UPT, UR5, 0x2, UPT ;  /* 0x000000020500788c */ /* 0x000fd2000bf05270 */
[----:B------:R-:W-:Y:S05]  /*1e40*/  BRA.U UP0, `(.L_x_35) ;  /* 0x0000000100047547 */ /* 0x000fea000b800000 */
[----:B------:R-:W-:Y:S05]  /*1e50*/  BPT.TRAP 0x1 ;  /* 0x000000040000795c */ /* 0x000fea0000300000 */
.L_x_35:
[----:B------:R-:W-:Y:S04]  /*1e60*/  BSSY.RECONVERGENT B0, `(.L_x_36) ;  /* 0x0000003000007945 */ /* 0x000fe80003800200 */
[----:B------:R-:W-:Y:S05]  /*1e70*/  @P2 BRA `(.L_x_37) ;  /* 0x0000000000042947 */ /* 0x000fea0003800000 */
[----:B------:R-:W-:Y:S05]  /*1e80*/  BPT.TRAP 0x1 ;  /* 0x000000040000795c */ /* 0x000fea0000300000 */
.L_x_37:
[----:B------:R-:W-:Y:S05]  /*1e90*/  BSYNC.RECONVERGENT B0 ;  /* 0x0000000000007941 */ /* 0x000fea0003800200 */
.L_x_36:
[----:B------:R-:W-:Y:S02]  /*1ea0*/  UIADD3 UR5, UPT, UPT, UR4, 0x1, URZ ;  /* 0x0000000104057890 */ /* 0x000fe4000fffe0ff */
[----:B------:R-:W-:Y:S02]  /*1eb0*/  UIADD3 UR14, UP1, UPT, UR28, 0x80, URZ ;  /* 0x000000801c0e7890 */ /* 0x000fe4000ff3e0ff */
[----:B------:R-:W-:Y:S02]  /*1ec0*/  UISETP.NE.AND UP0, UPT, UR5, 0x5, UPT ;  /* 0x000000050500788c */ /* 0x000fe4000bf05270 */
[----:B------:R-:W-:Y:S02]  /*1ed0*/  USHF.L.U32 UR18, UR13, 0x6, URZ ;  /* 0x000000060d127899 */ /* 0x000fe400080006ff */
[----:B------:R-:W-:Y:S02]  /*1ee0*/  USEL UR8, URZ, 0x1, UP0 ;  /* 0x00000001ff087887 */ /* 0x000fe40008000000 */
[----:B------:R-:W-:-:S02]  /*1ef0*/  USEL UR5, UR5, URZ, UP0 ;  /* 0x000000ff05057287 */ /* 0x000fc40008000000 */
[----:B------:R-:W-:Y:S02]  /*1f00*/  UIADD3 UR22, UP0, UPT, UR28, 0x180, URZ ;  /* 0x000001801c167890 */ /* 0x000fe4000ff1e0ff */
[----:B------:R-:W-:Y:S01]  /*1f10*/  LOP3.LUT R12, R12, UR8, RZ, 0x3c, !PT ;  /* 0x000000080c0c7c12 */ /* 0x000fe2000f8e3cff */
[----:B------:R-:W-:Y:S02]  /*1f20*/  USHF.L.U32 UR8, UR4, 0xe, URZ ;  /* 0x0000000e04087899 */ /* 0x000fe400080006ff */
[----:B------:R-:W-:Y:S01]  /*1f30*/  ULEA UR7, UR5, UR6, 0x3 ;  /* 0x0000000605077291 */ /* 0x000fe2000f8e18ff */
[----:B-1----:R-:W-:Y:S01]  /*1f40*/  SHF.L.U32 R0, R12, 0x1f, RZ ;  /* 0x0000001f0c007819 */ /* 0x002fe200000006ff */
[----:B------:R-:W-:Y:S02]  /*1f50*/  ULEA UR16, UR21, UR8, 0x1 ;  /* 0x0000000815107291 */ /* 0x000fe4000f8e08ff */
[----:B------:R-:W-:Y:S02]  /*1f60*/  UIADD3.X UR15, UPT, UPT, URZ, UR29, URZ, UP1, !UPT ;  /* 0x0000001dff0f7290 */ /* 0x000fe40008ffe4ff */
[----:B------:R-:W-:-:S02]  /*1f70*/  UIADD3 UR16, UPT, UPT, UR6, 0x8400, UR16 ;  /* 0x0000840006107890 */ /* 0x000fc4000fffe010 */
[----:B------:R-:W-:Y:S01]  /*1f80*/  UIADD3 UR8, UPT, UPT, UR6, 0x1c400, UR8 ;  /* 0x0001c40006087890 */ /* 0x000fe2000fffe008 */
[----:B------:R3:W4:Y:S01]  /*1f90*/  SYNCS.PHASECHK.TRANS64.TRYWAIT P0, [UR7+0x28], R0 ;  /* 0x00002800ff0075a7 */ /* 0x0007220008001107 */
[----:B------:R-:W-:Y:S01]  /*1fa0*/  UIADD3.X UR23, UPT, UPT, URZ, UR29, URZ, UP0, !UPT ;  /* 0x0000001dff177290 */ /* 0x000fe200087fe4ff */
[----:B------:R-:W-:Y:S01]  /*1fb0*/  UMOV UR4, 0xf0000 ;  /* 0x000f000000047882 */ /* 0x000fe20000000000 */
[----:B------:R-:W-:Y:S01]  /*1fc0*/  UMOV UR30, 0x0 ;  /* 0x00000000001e7882 */ /* 0x000fe20000000000 */
[----:B------:R-:W-:Y:S01]  /*1fd0*/  UMOV UR31, 0x10000000 ;  /* 0x10000000001f7882 */ /* 0x000fe20000000000 */
[----:B------:R-:W-:Y:S01]  /*1fe0*/  UMOV UR19, UR35 ;  /* 0x0000002300137c82 */ /* 0x000fe20008000000 */
[----:B------:R-:W-:Y:S01]  /*1ff0*/  UMOV UR20, UR36 ;  /* 0x0000002400147c82 */ /* 0x000fe20008000000 */
[----:B------:R-:W-:Y:S01]  /*2000*/  UMOV UR12, UR36 ;  /* 0x00000024000c7c82 */ /* 0x000fe20008000000 */
[----:B------:R-:W-:Y:S01]  /*2010*/  UMOV UR9, UR17 ;  /* 0x0000001100097c82 */ /* 0x000fe20008000000 */
[----:B------:R-:W-:Y:S01]  /*2020*/  UMOV UR10, UR18 ;  /* 0x00000012000a7c82 */ /* 0x000fe20008000000 */
[----:B------:R1:W-:Y:S01]  /*2030*/  UTMALDG.3D.MULTICAST [UR16], [UR14], UR4, desc[UR30] ;  /* 0x00001e100e0073b4 */ /* 0x0003e20008011804 */
[----:B------:R-:W-:-:S04]  /*2040*/  UIADD3 UR13, UPT, UPT, UR13, 0x1, URZ ;  /* 0x000000010d0d7890 */ /* 0x000fc8000fffe0ff */
[----:B------:R-:W-:Y:S01]  /*2050*/  UISETP.NE.AND UP0, UPT, UR13, UR26, UPT ;  /* 0x0000001a0d00728c */ /* 0x000fe2000bf05270 */
[----:B------:R3:W-:Y:S01]  /*2060*/  UTMALDG.3D [UR8], [UR22], desc[UR30] ;  /* 0x00001e08160075b4 */ /* 0x0007e20008011000 */
[----:B-1----:R-:W-:-:S07]  /*2070*/  UMOV UR4, UR5 ;  /* 0x0000000500047c82 */ /* 0x002fce0008000000 */
[----:B---3--:R-:W-:Y:S05]  /*2080*/  BRA.U UP0, `(.L_x_38) ;  /* 0xfffffffd00487547 */ /* 0x008fea000b83ffff */
.L_x_32:
[C---:B------:R-:W-:Y:S01]  /*2090*/  LEA R3, R11.reuse, UR6, 0x3 ;  /* 0x000000060b037c11 */ /* 0x040fe2000f8e18ff */
[----:B------:R-:W-:Y:S01]  /*20a0*/  NOP ;  /* 0x0000000000007918 */ /* 0x000fe20000000000 */
[----:B-1----:R-:W-:Y:S02]  /*20b0*/  SHF.L.U32 R0, R10, 0x1f, RZ ;  /* 0x0000001f0a007819 */ /* 0x002fe400000006ff */
[----:B------:R-:W-:Y:S02]  /*20c0*/  LEA R5, R11, UR6, 0x4 ;  /* 0x000000060b057c11 */ /* 0x000fe4000f8e20ff */
[----:B--2-4-:R-:W1:Y:S02]  /*20d0*/  SYNCS.PHASECHK.TRANS64.TRYWAIT P0, [R3+URZ+0xa0], R0 ;  /* 0x0000a000030075a7 */ /* 0x014e6400080011ff */
[----:B-1----:R-:W-:Y:S05]  /*20e0*/  @!P0 BRA `(.L_x_39) ;  /* 0x0000007400488947 */ /* 0x002fea0003800000 */
.L_x_142:
[----:B------:R-:W2:Y:S01]  /*20f0*/  LDS.128 R4, [R5+0x130] ;  /* 0x0001300005047984 */ /* 0x000ea20000000c00 */
[----:B------:R-:W-:Y:S01]  /*2100*/  UISETP.GE.AND UP0, UPT, UR42, 0x1, UPT ;  /* 0x000000012a00788c */ /* 0x000fe2000bf06270 */
[----:B------:R-:W-:Y:S01]  /*2110*/  @!PT LDS RZ, [RZ] ;  /* 0x00000000fffff984 */ /* 0x000fe20000000800 */
[----:B------:R-:W-:Y:S01]  /*2120*/  @!PT LDS RZ, [RZ] ;  /* 0x00000000fffff984 */ /* 0x000fe20000000800 */
[----:B------:R-:W-:Y:S01]  /*2130*/  @!PT LDS RZ, [RZ] ;  /* 0x00000000fffff984 */ /* 0x000fe20000000800 */
[----:B------:R-:W-:Y:S01]  /*2140*/  @!PT LDS RZ, [RZ] ;  /* 0x00000000fffff984 */ /* 0x000fe20000000800 */
[----:B------:R3:W-:Y:S06]  /*2150*/  MEMBAR.ALL.CTA ;  /* 0x0000000000007992 */ /* 0x0007ec0000008000 */
[----:B---3--:R-:W3:Y:S01]  /*2160*/  FENCE.VIEW.ASYNC.S ;  /* 0x00000000000073c6 */ /* 0x008ee20000000000 */
[----:B--2---:R-:W-:-:S13]  /*2170*/  LOP3.LUT P0, RZ, R6, 0x1, RZ, 0xc0, !PT ;  /* 0x0000000106ff7812 */ /* 0x004fda000780c0ff */
[----:B---3--:R-:W-:Y:S01]  /*2180*/  VOTEU.ANY UP1, P0 ;  /* 0x0000000000ff7886 */ /* 0x008fe20000020100 */
[----:B------:R-:W-:-:S13]  /*2190*/  PLOP3.LUT P0, PT, PT, PT, UP1, 0x80, 0x8 ;  /* 0x000000000008781c */ /* 0x000fda0003f0f018 */
[----:B-1----:R-:W-:Y:S02]  /*21a0*/  @P0 LOP3.LUT R0, R5, 0xffff, RZ, 0xc0, !PT ;  /* 0x0000ffff05000812 */ /* 0x002fe400078ec0ff */
[----:B------:R-:W-:Y:S02]  /*21b0*/  @P0 MOV R2, R4 ;  /* 0x0000000400020202 */ /* 0x000fe40000000f00 */
[----:B------:R-:W-:Y:S01]  /*21c0*/  @P0 R2UR UR7, R0 ;  /* 0x00000000000702ca */ /* 0x000fe200000e0000 */
[----:B------:R-:W-:Y:S01]  /*21d0*/  VIADD R0, R3, 0xb0 ;  /* 0x000000b003007836 */ /* 0x000fe20000000000 */
[----:B------:R-:W-:Y:S02]  /*21e0*/  @P0 SHF.R.U32.HI R4, RZ, 0x10, R5 ;  /* 0x00000010ff040819 */ /* 0x000fe40000011605 */
[----:B------:R-:W-:Y:S02]  /*21f0*/  @P0 R2UR UR8, R2 ;  /* 0x00000000020802ca */ /* 0x000fe400000e0000 */
[----:B------:R-:W-:-:S02]  /*2200*/  PRMT R0, RZ, 0x654, R0 ;  /* 0x00000654ff007816 */ /* 0x000fc40000000000 */
[----:B------:R-:W-:Y:S02]  /*2210*/  @P0 R2UR UR4, R4 ;  /* 0x00000000040402ca */ /* 0x000fe400000e0000 */
[----:B------:R1:W-:Y:S03]  /*2220*/  SYNCS.ARRIVE.TRANS64.RED.A1T0 RZ, [R0+URZ], RZ ;  /* 0x000000ff00ff79a7 */ /* 0x0003e600081004ff */
[----:B------:R-:W-:-:S04]  /*2230*/  @UP1 UMOV UR27, UR7 ;  /* 0x00000007001b1c82 */ /* 0x000fc80008000000 */
[----:B------:R-:W-:-:S04]  /*2240*/  @UP1 UMOV UR37, UR8 ;  /* 0x0000000800251c82 */ /* 0x000fc80008000000 */
[----:B------:R-:W-:Y:S01]  /*2250*/  @UP1 UMOV UR36, UR4 ;  /* 0x0000000400241c82 */ /* 0x000fe20008000000 */
[----:B------:R-:W-:Y:S05]  /*2260*/  BRA.U !UP0, `(.L_x_40) ;  /* 0x0000000108d47547 */ /* 0x000fea000b800000 */
[----:B------:R-:W2:Y:S01]  /*2270*/  LDCU.128 UR12, c[0x0][0xb10] ;  /* 0x00016200ff0c77ac */ /* 0x000ea20008000c00 */
[----:B------:R-:W3:Y:S01]  /*2280*/  LDCU UR26, c[0x0][0xb20] ;  /* 0x00016400ff1a77ac */ /* 0x000ee20008000800 */
[----:B------:R-:W4:Y:S01]  /*2290*/  LDCU UR20, c[0x0][0xb0c] ;  /* 0x00016180ff1477ac */ /* 0x000f220008000800 */
[----:B------:R-:W1:Y:S01]  /*22a0*/  LDCU.64 UR10, c[0x0][0xb28] ;  /* 0x00016500ff0a77ac */ /* 0x000e620008000a00 */
[----:B------:R-:W-:Y:S02]  /*22b0*/  UISETP.NE.AND UP3, UPT, UR42, 0x1, UPT ;  /* 0x000000012a00788c */ /* 0x000fe4000bf65270 */
[----:B--2---:R-:W-:Y:S02]  /*22c0*/  UIMAD.WIDE.U32 UR16, UR38, UR15, URZ ;  /* 0x0000000f261072a5 */ /* 0x004fe4000f8e00ff */
[----:B------:R-:W-:Y:S02]  /*22d0*/  UIMAD.WIDE.U32 UR8, UR39, UR12, URZ ;  /* 0x0000000c270872a5 */ /* 0x000fe4000f8e00ff */
[----:B------:R-:W-:-:S02]  /*22e0*/  UISETP.NE.AND UP0, UPT, UR14, 0x1, UPT ;  /* 0x000000010e00788c */ /* 0x000fc4000bf05270 */
[----:B------:R-:W-:Y:S01]  /*22f0*/  UIMAD.WIDE.U32 UR22, UR27, UR15, URZ ;  /* 0x0000000f1b1672a5 */ /* 0x000fe2000f8e00ff */
[----:B------:R-:W-:Y:S02]  /*2300*/  UMOV UR16, UR17 ;  /* 0x0000001100107c82 */ /* 0x000fe40008000000 */
[----:B------:R-:W-:Y:S01]  /*2310*/  UMOV UR8, UR9 ;  /* 0x0000000900087c82 */ /* 0x000fe20008000000 */
[----:B---3--:R-:W-:Y:S02]  /*2320*/  USHF.R.U32.HI UR16, URZ, UR26, UR16 ;  /* 0x0000001aff107299 */ /* 0x008fe40008011610 */
[----:B----4-:R-:W-:Y:S02]  /*2330*/  UISETP.NE.AND UP2, UPT, UR20, 0x1, UPT ;  /* 0x000000011400788c */ /* 0x010fe4000bf45270 */
[----:B------:R-:W-:Y:S02]  /*2340*/  USHF.R.U32.HI UR8, URZ, UR13, UR8 ;  /* 0x0000000dff087299 */ /* 0x000fe40008011608 */
[----:B------:R-:W-:-:S02]  /*2350*/  USEL UR7, UR38, UR16, !UP0 ;  /* 0x0000001026077287 */ /* 0x000fc4000c000000 */
[----:B------:R-:W-:Y:S02]  /*2360*/  USEL UR8, UR39, UR8, !UP2 ;  /* 0x0000000827087287 */ /* 0x000fe4000d000000 */
[----:B-1----:R-:W-:Y:S01]  /*2370*/  UIMAD.WIDE.U32 UR16, UR7, UR10, URZ ;  /* 0x0000000a071072a5 */ /* 0x002fe2000f8e00ff */
[----:B------:R-:W-:Y:S01]  /*2380*/  UMOV UR4, UR23 ;  /* 0x0000001700047c82 */ /* 0x000fe20008000000 */
[----:B------:R-:W-:Y:S02]  /*2390*/  UIMAD.WIDE.U32 UR18, UR37, UR12, URZ ;  /* 0x0000000c251272a5 */ /* 0x000fe4000f8e00ff */
[----:B------:R-:W-:-:S03]  /*23a0*/  UIMAD.WIDE.U32 UR22, UR8, UR10, URZ ;  /* 0x0000000a081672a5 */ /* 0x000fc6000f8e00ff */
[----:B------:R-:W-:Y:S01]  /*23b0*/  UMOV UR16, UR17 ;  /* 0x0000001100107c82 */ /* 0x000fe20008000000 */
[----:B------:R-:W-:Y:S02]  /*23c0*/  USHF.R.U32.HI UR4, URZ, UR26, UR4 ;  /* 0x0000001aff047299 */ /* 0x000fe40008011604 */
[----:B------:R-:W-:Y:S01]  /*23d0*/  @UP3 USHF.R.U32.HI UR7, URZ, UR11, UR16 ;  /* 0x0000000bff073299 */ /* 0x000fe20008011610 */
[----:B------:R-:W-:Y:S01]  /*23e0*/  UMOV UR18, UR19 ;  /* 0x0000001300127c82 */ /* 0x000fe20008000000 */
[----:B------:R-:W-:Y:S01]  /*23f0*/  UMOV UR22, UR23 ;  /* 0x0000001700167c82 */ /* 0x000fe20008000000 */
[----:B------:R-:W-:Y:S02]  /*2400*/  USHF.R.U32.HI UR13, URZ, UR13, UR18 ;  /* 0x0000000dff0d7299 */ /* 0x000fe40008011612 */
[----:B------:R-:W-:Y:S02]  /*2410*/  USEL UR4, UR27, UR4, !UP0 ;  /* 0x000000041b047287 */ /* 0x000fe4000c000000 */
[----:B------:R-:W-:-:S02]  /*2420*/  @UP3 USHF.R.U32.HI UR8, URZ, UR11, UR22 ;  /* 0x0000000bff083299 */ /* 0x000fc40008011616 */
[----:B------:R-:W-:Y:S02]  /*2430*/  UIMAD UR9, UR42, UR7, URZ ;  /* 0x000000072a0972a4 */ /* 0x000fe4000f8e02ff */
[----:B------:R-:W-:Y:S02]  /*2440*/  USEL UR7, UR37, UR13, !UP2 ;  /* 0x0000000d25077287 */ /* 0x000fe4000d000000 */
[----:B------:R-:W-:Y:S02]  /*2450*/  UIMAD UR12, UR42, UR8, URZ ;  /* 0x000000082a0c72a4 */ /* 0x000fe4000f8e02ff */
[----:B------:R-:W-:Y:S02]  /*2460*/  UISETP.GE.AND UP0, UPT, UR4, UR9, UPT ;  /* 0x000000090400728c */ /* 0x000fe4000bf06270 */
[----:B------:R-:W-:Y:S02]  /*2470*/  UIMAD.WIDE.U32 UR16, UR4, UR10, URZ ;  /* 0x0000000a041072a5 */ /* 0x000fe4000f8e00ff */
[----:B------:R-:W-:-:S02]  /*2480*/  UISETP.GE.OR UP0, UPT, UR7, UR12, UP0 ;  /* 0x0000000c0700728c */ /* 0x000fc40008706670 */
        /* <DEDUP_REMOVED lines=19> */
.L_x_40:
[----:B------:R-:W2:Y:S02]  /*25c0*/  LDCU UR4, c[0x0][0xb30] ;  /* 0x00016600ff0477ac */ /* 0x000ea40008000800 */
[----:B--2---:R-:W-:-:S09]  /*25d0*/  UISETP.NE.AND UP0, UPT, UR4, 0x1, UPT ;  /* 0x000000010400788c */ /* 0x004fd2000bf05270 */
[----:B------:R-:W-:Y:S05]  /*25e0*/  BRA.U UP0, `(.L_x_41) ;  /* 0x0000000100447547 */ /* 0x000fea000b800000 */
[----:B------:R-:W2:Y:S01]  /*25f0*/  LDCU.128 UR12, c[0x0][0xb10] ;  /* 0x00016200ff0c77ac */ /* 0x000ea20008000c00 */
[----:B------:R-:W3:Y:S01]  /*2600*/  LDCU UR16, c[0x0][0xb0c] ;  /* 0x00016180ff1077ac */ /* 0x000ee20008000800 */
[----:B------:R-:W4:Y:S01]  /*2610*/  LDCU UR17, c[0x0][0xb20] ;  /* 0x00016400ff1177ac */ /* 0x000f220008000800 */
[----:B--2---:R-:W-:Y:S02]  /*2620*/  UIMAD.WIDE.U32 UR10, UR37, UR12, URZ ;  /* 0x0000000c250a72a5 */ /* 0x004fe4000f8e00ff */
[----:B------:R-:W-:Y:S02]  /*2630*/  UIMAD.WIDE.U32 UR8, UR27, UR15, URZ ;  /* 0x0000000f1b0872a5 */ /* 0x000fe4000f8e00ff */
[----:B---3--:R-:W-:Y:S02]  /*2640*/  UISETP.NE.AND UP2, UPT, UR16, 0x1, UPT ;  /* 0x000000011000788c */ /* 0x008fe4000bf45270 */
[----:B------:R-:W-:Y:S01]  /*2650*/  UISETP.NE.AND UP0, UPT, UR14, 0x1, UPT ;  /* 0x000000010e00788c */ /* 0x000fe2000bf05270 */
[----:B------:R-:W-:-:S02]  /*2660*/  UMOV UR7, UR11 ;  /* 0x0000000b00077c82 */ /* 0x000fc40008000000 */
[----:B------:R-:W-:Y:S01]  /*2670*/  UMOV UR4, UR9 ;  /* 0x0000000900047c82 */ /* 0x000fe20008000000 */
[----:B------:R-:W-:Y:S02]  /*2680*/  USHF.R.U32.HI UR7, URZ, UR13, UR7 ;  /* 0x0000000dff077299 */ /* 0x000fe40008011607 */
[----:B----4-:R-:W-:Y:S02]  /*2690*/  USHF.R.U32.HI UR4, URZ, UR17, UR4 ;  /* 0x00000011ff047299 */ /* 0x010fe40008011604 */
[----:B------:R-:W-:Y:S02]  /*26a0*/  USEL UR7, UR37, UR7, !UP2 ;  /* 0x0000000725077287 */ /* 0x000fe4000d000000 */
[----:B------:R-:W-:-:S04]  /*26b0*/  USEL UR4, UR27, UR4, !UP0 ;  /* 0x000000041b047287 */ /* 0x000fc8000c000000 */
[----:B------:R-:W-:Y:S02]  /*26c0*/  UIADD3 UR8, UPT, UPT, UR7, -UR4, URZ ;  /* 0x8000000407087290 */ /* 0x000fe4000fffe0ff */
[----:B------:R-:W-:Y:S02]  /*26d0*/  UIADD3 UR4, UPT, UPT, -UR7, UR4, URZ ;  /* 0x0000000407047290 */ /* 0x000fe4000fffe1ff */
[----:B------:R-:W-:Y:S02]  /*26e0*/  UIMAD UR27, UR8, UR14, UR27 ;  /* 0x0000000e081b72a4 */ /* 0x000fe4000f8e021b */
[----:B------:R-:W-:-:S12]  /*26f0*/  UIMAD UR37, UR4, UR16, UR37 ;  /* 0x00000010042572a4 */ /* 0x000fd8000f8e0225 */
.L_x_41:
[----:B------:R-:W-:Y:S01]  /*2700*/  VIADD R11, R11, 0x1 ;  /* 0x000000010b0b7836 */ /* 0x000fe20000000000 */
[----:B------:R-:W-:Y:S01]  /*2710*/  R2UR UR4, R82 ;  /* 0x00000000520472ca */ /* 0x000fe200000e0000 */
[----:B------:R-:W-:Y:S01]  /*2720*/  UIADD3 UR20, UPT, UPT, UR27, UR63, URZ ;  /* 0x0000003f1b147290 */ /* 0x000fe2000fffe0ff */
[----:B------:R-:W-:Y:S02]  /*2730*/  PLOP3.LUT P1, PT, PT, PT, PT, 0x80, 0x8 ;  /* 0x000000000008781c */ /* 0x000fe40003f2f070 */
[----:B------:R-:W-:-:S04]  /*2740*/  ISETP.NE.AND P0, PT, R11, 0x2, PT ;  /* 0x000000020b00780c */ /* 0x000fc80003f05270 */
[----:B------:R-:W-:Y:S02]  /*2750*/  SEL R3, RZ, 0x1, P0 ;  /* 0x00000001ff037807 */ /* 0x000fe40000000000 */
[----:B------:R-:W-:Y:S02]  /*2760*/  SEL R11, R11, RZ, P0 ;  /* 0x000000ff0b0b7207 */ /* 0x000fe40000000000 */
[----:B------:R-:W-:Y:S01]  /*2770*/  LOP3.LUT R10, R10, R3, RZ, 0x3c, !PT ;  /* 0x000000030a0a7212 */ /* 0x000fe200078e3cff */
[----:B------:R-:W-:Y:S01]  /*2780*/  UIADD3 UR16, UPT, UPT, UR37, UR4, URZ ;  /* 0x0000000425107290 */ /* 0x000fe2000fffe0ff */
[----:B------:R-:W-:Y:S11]  /*2790*/  BRA.U UP1, `(.L_x_42) ;  /* 0xfffffff101407547 */ /* 0x000ff6000b83ffff */
[----:B------:R-:W-:Y:S01]  /*27a0*/  UIADD3 UR7, UPT, UPT, UR6, 0x28, URZ ;  /* 0x0000002806077890 */ /* 0x000fe2000fffe0ff */
[----:B------:R-:W-:-:S03]  /*27b0*/  SHF.L.U32 R3, R12, 0x1f, RZ ;  /* 0x0000001f0c037819 */ /* 0x000fc600000006ff */
[----:B------:R-:W-:-:S09]  /*27c0*/  ULEA UR4, UR5, UR7, 0x3 ;  /* 0x0000000705047291 */ /* 0x000fd2000f8e18ff */
[----:B------:R-:W2:Y:S02]  /*27d0*/  SYNCS.PHASECHK.TRANS64.TRYWAIT P0, [UR4], R3 ;  /* 0x00000003ff0075a7 */ /* 0x000ea40008001104 */
[----:B--2---:R-:W-:Y:S05]  /*27e0*/  @!P0 BRA `(.L_x_43) ;  /* 0x0000006c009c8947 */ /* 0x004fea0003800000 */
.L_x_144:
[----:B------:R-:W-:-:S04]  /*27f0*/  UIADD3 UR4, UPT, UPT, UR5, 0x1, URZ ;  /* 0x0000000105047890 */ /* 0x000fc8000fffe0ff */
[----:B------:R-:W-:-:S04]  /*2800*/  UISETP.NE.AND UP0, UPT, UR4, 0x5, UPT ;  /* 0x000000050400788c */ /* 0x000fc8000bf05270 */
[----:B------:R-:W-:Y:S02]  /*2810*/  USEL UR6, URZ, 0x1, UP0 ;  /* 0x00000001ff067887 */ /* 0x000fe40008000000 */
[----:B------:R-:W-:-:S04]  /*2820*/  USEL UR4, UR4, URZ, UP0 ;  /* 0x000000ff04047287 */ /* 0x000fc80008000000 */
[----:B------:R-:W-:Y:S01]  /*2830*/  ULEA UR5, UR4, UR7, 0x3 ;  /* 0x0000000704057291 */ /* 0x000fe2000f8e18ff */
[----:B------:R-:W-:-:S04]  /*2840*/  LOP3.LUT R2, R12, UR6, RZ, 0x3c, !PT ;  /* 0x000000060c027c12 */ /* 0x000fc8000f8e3cff */
[----:B-1----:R-:W-:-:S04]  /*2850*/  SHF.L.U32 R3, R2, 0x1f, RZ ;  /* 0x0000001f02037819 */ /* 0x002fc800000006ff */
[----:B------:R-:W1:Y:S02]  /*2860*/  SYNCS.PHASECHK.TRANS64.TRYWAIT P0, [UR5], R3 ;  /* 0x00000003ff0075a7 */ /* 0x000e640008001105 */
[----:B-1----:R-:W-:Y:S05]  /*2870*/  @!P0 BRA `(.L_x_44) ;  /* 0x0000006c00908947 */ /* 0x002fea0003800000 */
.L_x_146:
        /* <DEDUP_REMOVED lines=9> */
.L_x_148:
        /* <DEDUP_REMOVED lines=9> */
.L_x_150:
[----:B------:R-:W-:-:S04]  /*29a0*/  UIADD3 UR4, UPT, UPT, UR4, 0x1, URZ ;  /* 0x0000000104047890 */ /* 0x000fc8000fffe0ff */
[----:B------:R-:W-:-:S04]  /*29b0*/  UISETP.NE.AND UP0, UPT, UR4, 0x5, UPT ;  /* 0x000000050400788c */ /* 0x000fc8000bf05270 */
[----:B------:R-:W-:Y:S02]  /*29c0*/  USEL UR5, URZ, 0x1, UP0 ;  /* 0x00000001ff057887 */ /* 0x000fe40008000000 */
[----:B------:R-:W-:-:S04]  /*29d0*/  USEL UR4, UR4, URZ, UP0 ;  /* 0x000000ff04047287 */ /* 0x000fc80008000000 */
[----:B------:R-:W-:Y:S01]  /*29e0*/  ULEA UR4, UR4, UR7, 0x3 ;  /* 0x0000000704047291 */ /* 0x000fe2000f8e18ff */
[----:B-1----:R-:W-:-:S04]  /*29f0*/  LOP3.LUT R3, R2, UR5, RZ, 0x3c, !PT ;  /* 0x0000000502037c12 */ /* 0x002fc8000f8e3cff */
[----:B------:R-:W-:Y:S01]  /*2a00*/  SHF.L.U32 R3, R3, 0x1f, RZ ;  /* 0x0000001f03037819 */ /* 0x000fe200000006ff */
[----:B------:R-:W-:-:S07]  /*2a10*/  IMAD.U32 R0, RZ, RZ, UR4 ;  /* 0x00000004ff007e24 */ /* 0x000fce000f8e00ff */
.L_x_47:
[----:B-1----:R1:W2:Y:S02]  /*2a20*/  SYNCS.PHASECHK.TRANS64.TRYWAIT P0, [R0+URZ], R3 ;  /* 0x00000003000075a7 */ /* 0x0022a400080011ff */
[----:B--2---:R-:W-:Y:S05]  /*2a30*/  @!P0 NANOSLEEP.SYNCS 0x989680 ;  /* 0x009896800000895d */ /* 0x004fea0003900000 */
[----:B------:R-:W2:Y:S02]  /*2a40*/  @!P0 SYNCS.PHASECHK.TRANS64 P0, [R0+URZ], R3 ;  /* 0x00000003000085a7 */ /* 0x000ea400080010ff */
[----:B--2---:R-:W-:Y:S05]  /*2a50*/  @P0 EXIT ;  /* 0x000000000000094d */ /* 0x004fea0003800000 */
[----:B------:R-:W-:Y:S05]  /*2a60*/  BRA `(.L_x_47) ;  /* 0xfffffffc00ec7947 */ /* 0x000fea000383ffff */
.L_x_22:
[----:B------:R-:W-:-:S04]  /*2a70*/  UISETP.NE.AND UP0, UPT, UR47, URZ, UPT ;  /* 0x000000ff2f00728c */ /* 0x000fc8000bf05270 */
[----:B------:R-:W-:-:S09]  /*2a80*/  UISETP.NE.OR UP0, UPT, UR17, 0x1, UP0 ;  /* 0x000000011100788c */ /* 0x000fd20008705670 */
[----:B------:R-:W-:Y:S05]  /*2a90*/  BRA.U UP0, `(.L_x_48) ;  /* 0x0000000500487547 */ /* 0x000fea000b800000 */
[----:B------:R-:W-:Y:S01]  /*2aa0*/  ISETP.GE.U32.AND P2, PT, R0, 0x4, PT ;  /* 0x000000040000780c */ /* 0x000fe20003f46070 */
[----:B------:R-:W-:Y:S01]  /*2ab0*/  IMAD.MOV.U32 R12, RZ, RZ, 0x1 ;  /* 0x00000001ff0c7424 */ /* 0x000fe200078e00ff */
[----:B------:R-:W-:Y:S02]  /*2ac0*/  CS2R R10, SRZ ;  /* 0x00000000000a7805 */ /* 0x000fe4000001ff00 */
[----:B------:R-:W-:Y:S01]  /*2ad0*/  CS2R R8, SRZ ;  /* 0x0000000000087805 */ /* 0x000fe2000001ff00 */
[----:B------:R-:W-:Y:S01]  /*2ae0*/  UMOV UR6, 0x400 ;  /* 0x0000040000067882 */ /* 0x000fe20000000000 */
[----:B------:R-:W-:Y:S01]  /*2af0*/  UMOV UR5, URZ ;  /* 0x000000ff00057c82 */ /* 0x000fe20008000000 */
[----:B------:R-:W-:-:S12]  /*2b00*/  ULEA UR6, UR47, UR6, 0x18 ;  /* 0x000000062f067291 */ /* 0x000fd8000f8ec0ff */
.L_x_52:
[----:B------:R-:W-:Y:S02]  /*2b10*/  LEA R2, R8, UR6, 0x3 ;  /* 0x0000000608027c11 */ /* 0x000fe4000f8e18ff */
[----:B------:R-:W-:-:S03]  /*2b20*/  SHF.L.U32 R5, R9, 0x1f, RZ ;  /* 0x0000001f09057819 */ /* 0x000fc600000006ff */
[----:B------:R-:W-:Y:S01]  /*2b30*/  VIADD R4, R2, 0x110 ;  /* 0x0000011002047836 */ /* 0x000fe20000000000 */
[----:B------:R-:W1:Y:S02]  /*2b40*/  SYNCS.PHASECHK.TRANS64.TRYWAIT P0, [R2+URZ+0x100], R5 ;  /* 0x00010005020075a7 */ /* 0x000e6400080011ff */
[----:B-1----:R-:W-:Y:S05]  /*2b50*/  @!P0 BRA `(.L_x_49) ;  /* 0x0000006c00208947 */ /* 0x002fea0003800000 */
.L_x_151:
[----:B------:R-:W-:Y:S01]  /*2b60*/  ULEA UR4, UR5, UR6, 0x3 ;  /* 0x0000000605047291 */ /* 0x000fe2000f8e18ff */
[----:B------:R-:W-:Y:S02]  /*2b70*/  PRMT R4, RZ, 0x654, R4 ;  /* 0x00000654ff047816 */ /* 0x000fe40000000004 */
[----:B-1----:R-:W-:Y:S01]  /*2b80*/  SHF.L.U32 R5, R12, 0x1f, RZ ;  /* 0x0000001f0c057819 */ /* 0x002fe200000006ff */
[----:B------:R-:W-:Y:S01]  /*2b90*/  UIADD3 UR7, UPT, UPT, UR4, 0xa0, URZ ;  /* 0x000000a004077890 */ /* 0x000fe2000fffe0ff */
[----:B------:R1:W-:Y:S05]  /*2ba0*/  SYNCS.ARRIVE.TRANS64.RED.A1T0 RZ, [R4+URZ], RZ ;  /* 0x000000ff04ff79a7 */ /* 0x0003ea00081004ff */
[----:B------:R-:W-:Y:S01]  /*2bb0*/  IMAD.U32 R7, RZ, RZ, UR7 ;  /* 0x00000007ff077e24 */ /* 0x000fe2000f8e00ff */
[----:B------:R-:W2:Y:S04]  /*2bc0*/  SYNCS.PHASECHK.TRANS64.TRYWAIT P0, [UR4+0xb0], R5 ;  /* 0x0000b005ff0075a7 */ /* 0x000ea80008001104 */
[----:B------:R-:W-:Y:S01]  /*2bd0*/  PRMT R6, R0, 0x654, R7 ;  /* 0x0000065400067816 */ /* 0x000fe20000000007 */
[----:B-1----:R-:W-:Y:S01]  /*2be0*/  @!P2 IMAD.MOV.U32 R4, RZ, RZ, 0x10 ;  /* 0x00000010ff04a424 */ /* 0x002fe200078e00ff */
[----:B--2---:R-:W-:Y:S06]  /*2bf0*/  @!P0 BRA `(.L_x_50) ;  /* 0x0000006c000c8947 */ /* 0x004fec0003800000 */
.L_x_153:
[----:B------:R-:W-:Y:S01]  /*2c00*/  ULEA UR8, UR5, UR6, 0x4 ;  /* 0x0000000605087291 */ /* 0x000fe2000f8e20ff */
[----:B------:R-:W-:Y:S01]  /*2c10*/  SEL R3, R6, R3, !P2 ;  /* 0x0000000306037207 */ /* 0x000fe20005000000 */
[----:B------:R-:W-:Y:S01]  /*2c20*/  UIADD3 UR9, UPT, UPT, UR4, 0xa0, URZ ;  /* 0x000000a004097890 */ /* 0x000fe2000fffe0ff */
[----:B-1----:R-:W-:Y:S01]  /*2c30*/  LEA R2, R11, UR6, 0x3 ;  /* 0x000000060b027c11 */ /* 0x002fe2000f8e18ff */
[----:B------:R-:W-:Y:S01]  /*2c40*/  UIADD3 UR8, UPT, UPT, UR8, 0x130, URZ ;  /* 0x0000013008087890 */ /* 0x000fe2000fffe0ff */
[----:B------:R-:W-:Y:S01]  /*2c50*/  SHF.L.U32 R5, R10, 0x1f, RZ ;  /* 0x0000001f0a057819 */ /* 0x000fe200000006ff */
[----:B------:R1:W-:Y:S01]  /*2c60*/  @!P2 SYNCS.ARRIVE.TRANS64.RED RZ, [R3+URZ], R4 ;  /* 0x0000000403ffa9a7 */ /* 0x0003e200080004ff */
[----:B------:R-:W-:Y:S01]  /*2c70*/  UIADD3 UR4, UPT, UPT, UR5, 0x1, URZ ;  /* 0x0000000105047890 */ /* 0x000fe2000fffe0ff */
[----:B------:R-:W-:-:S03]  /*2c80*/  VIADD R8, R8, 0x1 ;  /* 0x0000000108087836 */ /* 0x000fc60000000000 */
[----:B------:R-:W-:Y:S02]  /*2c90*/  UISETP.NE.AND UP0, UPT, UR4, 0x2, UPT ;  /* 0x000000020400788c */ /* 0x000fe4000bf05270 */
[----:B------:R-:W-:Y:S06]  /*2ca0*/  UGETNEXTWORKID.BROADCAST [UR8], [UR9] ;  /* 0x00000000080073ca */ /* 0x000fec0008000100 */
[----:B------:R-:W-:Y:S01]  /*2cb0*/  USEL UR7, URZ, 0x1, UP0 ;  /* 0x00000001ff077887 */ /* 0x000fe20008000000 */
[----:B------:R-:W-:Y:S01]  /*2cc0*/  ISETP.NE.AND P0, PT, R8, 0x2, PT ;  /* 0x000000020800780c */ /* 0x000fe20003f05270 */
[----:B------:R-:W-:Y:S01]  /*2cd0*/  USEL UR5, UR4, URZ, UP0 ;  /* 0x000000ff04057287 */ /* 0x000fe20008000000 */
[----:B------:R-:W2:Y:S03]  /*2ce0*/  SYNCS.PHASECHK.TRANS64.TRYWAIT P1, [R2+URZ+0xa0], R5 ;  /* 0x0000a005020075a7 */ /* 0x000ea600080211ff */
[----:B------:R-:W-:Y:S01]  /*2cf0*/  LOP3.LUT R12, R12, UR7, RZ, 0x3c, !PT ;  /* 0x000000070c0c7c12 */ /* 0x000fe2000f8e3cff */
[----:B-12---:R-:W-:Y:S07]  /*2d00*/  @!P1 BRA `(.L_x_51) ;  /* 0x0000006800e09947 */ /* 0x006fee0003800000 */
.L_x_154:
[C---:B------:R-:W-:Y:S01]  /*2d10*/  LEA R4, R11.reuse, UR6, 0x4 ;  /* 0x000000060b047c11 */ /* 0x040fe2000f8e20ff */
[----:B-1----:R-:W-:Y:S01]  /*2d20*/  VIADD R2, R2, 0xb0 ;  /* 0x000000b002027836 */ /* 0x002fe20000000000 */
[----:B------:R-:W-:Y:S01]  /*2d30*/  SEL R8, R8, RZ, P0 ;  /* 0x000000ff08087207 */ /* 0x000fe20000000000 */
[----:B------:R-:W-:-:S03]  /*2d40*/  VIADD R11, R11, 0x1 ;  /* 0x000000010b0b7836 */ /* 0x000fc60000000000 */
[----:B------:R-:W1:Y:S01]  /*2d50*/  LDS.128 R4, [R4+0x130] ;  /* 0x0001300004047984 */ /* 0x000e620000000c00 */
[----:B------:R-:W-:Y:S02]  /*2d60*/  PRMT R2, RZ, 0x654, R2 ;  /* 0x00000654ff027816 */ /* 0x000fe40000000002 */
[C---:B------:R-:W-:Y:S01]  /*2d70*/  ISETP.NE.AND P1, PT, R11.reuse, 0x2, PT ;  /* 0x000000020b00780c */ /* 0x040fe20003f25270 */
[----:B------:R-:W-:Y:S01]  /*2d80*/  @!PT LDS RZ, [RZ] ;  /* 0x00000000fffff984 */ /* 0x000fe20000000800 */
[----:B------:R-:W-:Y:S01]  /*2d90*/  @!PT LDS RZ, [RZ] ;  /* 0x00000000fffff984 */ /* 0x000fe20000000800 */
[----:B------:R-:W-:Y:S01]  /*2da0*/  @!PT LDS RZ, [RZ] ;  /* 0x00000000fffff984 */ /* 0x000fe20000000800 */
[----:B------:R-:W-:Y:S01]  /*2db0*/  @!PT LDS RZ, [RZ] ;  /* 0x00000000fffff984 */ /* 0x000fe20000000800 */
[----:B------:R2:W-:Y:S06]  /*2dc0*/  MEMBAR.ALL.CTA ;  /* 0x0000000000007992 */ /* 0x0005ec0000008000 */
[----:B--2---:R-:W2:Y:S01]  /*2dd0*/  FENCE.VIEW.ASYNC.S ;  /* 0x00000000000073c6 */ /* 0x004ea20000000000 */
[----:B------:R-:W-:Y:S01]  /*2de0*/  SEL R11, R11, RZ, P1 ;  /* 0x000000ff0b0b7207 */ /* 0x000fe20000800000 */
[----:B--2---:R2:W-:Y:S01]  /*2df0*/  SYNCS.ARRIVE.TRANS64.RED.A1T0 RZ, [R2+URZ], RZ ;  /* 0x000000ff02ff79a7 */ /* 0x0045e200081004ff */
[----:B-1----:R-:W-:-:S02]  /*2e00*/  LOP3.LUT P3, RZ, R6, 0x1, RZ, 0xc0, !PT ;  /* 0x0000000106ff7812 */ /* 0x002fc4000786c0ff */
[----:B------:R-:W-:-:S04]  /*2e10*/  SEL R5, RZ, 0x1, P1 ;  /* 0x00000001ff057807 */ /* 0x000fc80000800000 */
[----:B------:R-:W-:Y:S02]  /*2e20*/  LOP3.LUT R10, R10, R5, RZ, 0x3c, !PT ;  /* 0x000000050a0a7212 */ /* 0x000fe400078e3cff */
[----:B--2---:R-:W-:-:S04]  /*2e30*/  SEL R2, RZ, 0x1, P0 ;  /* 0x00000001ff027807 */ /* 0x004fc80000000000 */
[----:B------:R-:W-:Y:S01]  /*2e40*/  LOP3.LUT R9, R9, R2, RZ, 0x3c, !PT ;  /* 0x0000000209097212 */ /* 0x000fe200078e3cff */
[----:B------:R-:W-:Y:S06]  /*2e50*/  @P3 BRA `(.L_x_52) ;  /* 0xfffffffc002c3947 */ /* 0x000fec000383ffff */
[----:B------:R-:W-:Y:S01]  /*2e60*/  ULEA UR4, UR5, UR6, 0x3 ;  /* 0x0000000605047291 */ /* 0x000fe2000f8e18ff */
[----:B------:R-:W-:-:S08]  /*2e70*/  SHF.L.U32 R3, R12, 0x1f, RZ ;  /* 0x0000001f0c037819 */ /* 0x000fd000000006ff */
[----:B------:R-:W1:Y:S02]  /*2e80*/  SYNCS.PHASECHK.TRANS64 P0, [UR4+0xb0], R3 ;  /* 0x0000b003ff0075a7 */ /* 0x000e640008001004 */
[----:B-1----:R-:W-:Y:S05]  /*2e90*/  @P0 BRA `(.L_x_53) ;  /* 0x0000000000080947 */ /* 0x002fea0003800000 */
[----:B------:R-:W1:Y:S02]  /*2ea0*/  SYNCS.PHASECHK.TRANS64.TRYWAIT P0, [UR4+0xb0], R3 ;  /* 0x0000b003ff0075a7 */ /* 0x000e640008001104 */
[----:B-1----:R-:W-:Y:S05]  /*2eb0*/  @!P0 BRA `(.L_x_54) ;  /* 0x0000006800888947 */ /* 0x002fea0003800000 */
.L_x_53:
[----:B------:R-:W-:-:S04]  /*2ec0*/  UIADD3 UR7, UPT, UPT, UR5, 0x1, URZ ;  /* 0x0000000105077890 */ /* 0x000fc8000fffe0ff */
[----:B------:R-:W-:-:S04]  /*2ed0*/  UISETP.NE.AND UP0, UPT, UR7, 0x2, UPT ;  /* 0x000000020700788c */ /* 0x000fc8000bf05270 */
[----:B------:R-:W-:Y:S02]  /*2ee0*/  USEL UR8, URZ, 0x1, UP0 ;  /* 0x00000001ff087887 */ /* 0x000fe40008000000 */
[----:B------:R-:W-:-:S04]  /*2ef0*/  USEL UR7, UR7, URZ, UP0 ;  /* 0x000000ff07077287 */ /* 0x000fc80008000000 */
[----:B------:R-:W-:Y:S01]  /*2f00*/  ULEA UR7, UR7, UR6, 0x3 ;  /* 0x0000000607077291 */ /* 0x000fe2000f8e18ff */
[----:B-1----:R-:W-:-:S04]  /*2f10*/  LOP3.LUT R3, R12, UR8, RZ, 0x3c, !PT ;  /* 0x000000080c037c12 */ /* 0x002fc8000f8e3cff */
[----:B------:R-:W-:-:S04]  /*2f20*/  SHF.L.U32 R0, R3, 0x1f, RZ ;  /* 0x0000001f03007819 */ /* 0x000fc800000006ff */
[----:B------:R-:W1:Y:S02]  /*2f30*/  SYNCS.PHASECHK.TRANS64 P0, [UR7+0xb0], R0 ;  /* 0x0000b000ff0075a7 */ /* 0x000e640008001007 */
[----:B-1----:R-:W-:Y:S05]  /*2f40*/  @P0 EXIT ;  /* 0x000000000000094d */ /* 0x002fea0003800000 */
[----:B------:R-:W-:Y:S02]  /*2f50*/  SHF.L.U32 R3, R3, 0x1f, RZ ;  /* 0x0000001f03037819 */ /* 0x000fe400000006ff */
[----:B------:R-:W-:-:S07]  /*2f60*/  MOV R0, UR7 ;  /* 0x0000000700007c02 */ /* 0x000fce0008000f00 */
.L_x_55:
[----:B-1----:R1:W2:Y:S02]  /*2f70*/  SYNCS.PHASECHK.TRANS64.TRYWAIT P0, [R0+URZ+0xb0], R3 ;  /* 0x0000b003000075a7 */ /* 0x0022a400080011ff */
[----:B--2---:R-:W-:Y:S05]  /*2f80*/  @!P0 NANOSLEEP.SYNCS 0x989680 ;  /* 0x009896800000895d */ /* 0x004fea0003900000 */
[----:B------:R-:W2:Y:S02]  /*2f90*/  @!P0 SYNCS.PHASECHK.TRANS64 P0, [R0+URZ+0xb0], R3 ;  /* 0x0000b003000085a7 */ /* 0x000ea400080010ff */
[----:B--2---:R-:W-:Y:S05]  /*2fa0*/  @P0 EXIT ;  /* 0x000000000000094d */ /* 0x004fea0003800000 */
[----:B------:R-:W-:Y:S05]  /*2fb0*/  BRA `(.L_x_55) ;  /* 0xfffffffc00ec7947 */ /* 0x000fea000383ffff */
.L_x_48:
[----:B------:R-:W-:Y:S05]  /*2fc0*/  BRA.U UP4, `(.L_x_56) ;  /* 0x0000000d04bc7547 */ /* 0x000fea000b800000 */
[----:B------:R-:W-:Y:S01]  /*2fd0*/  UMOV UR4, 0x40 ;  /* 0x0000004000047882 */ /* 0x000fe20000000000 */
[----:B------:R-:W-:Y:S01]  /*2fe0*/  NOP ;  /* 0x0000000000007918 */ /* 0x000fe20000000000 */
[----:B------:R-:W-:Y:S01]  /*2ff0*/  ULEA UR5, UR47, UR4, 0x18 ;  /* 0x000000042f057291 */ /* 0x000fe2000f8ec0ff */
[----:B------:R-:W-:Y:S02]  /*3000*/  UMOV UR6, 0x400 ;  /* 0x0000040000067882 */ /* 0x000fe40000000000 */
[----:B------:R-:W-:-:S06]  /*3010*/  ULEA UR6, UR47, UR6, 0x18 ;  /* 0x000000062f067291 */ /* 0x000fcc000f8ec0ff */
[----:B------:R-:W1:Y:S02]  /*3020*/  LDS.U8 R0, [UR5+0x1c] ;  /* 0x00001c05ff007984 */ /* 0x000e640008000000 */
[----:B-1----:R-:W-:-:S13]  /*3030*/  ISETP.NE.AND P0, PT, R0, RZ, PT ;  /* 0x000000ff0000720c */ /* 0x002fda0003f05270 */
[----:B------:R-:W-:Y:S05]  /*3040*/  @P0 BRA `(.L_x_57) ;  /* 0x0000000000580947 */ /* 0x000fea0003800000 */
[----:B------:R-:W-:-:S13]  /*3050*/  ELECT P0, URZ, PT ;  /* 0x0000000000ff782f */ /* 0x000fda0003800000 */
[----:B------:R-:W-:Y:S05]  /*3060*/  @!P0 BRA `(.L_x_58) ;  /* 0x0000000000608947 */ /* 0x000fea0003800000 */
[----:B------:R-:W-:Y:S01]  /*3070*/  UMOV UR4, 0x10 ;  /* 0x0000001000047882 */ /* 0x000fe20000000000 */
[----:B------:R-:W-:Y:S01]  /*3080*/  HFMA2 R0, -RZ, RZ, 0, 5.9604644775390625e-08 ;  /* 0x00000001ff007431 */ /* 0x000fe200000001ff */
[----:B------:R-:W-:-:S03]  /*3090*/  MOV R3, 0xffff ;  /* 0x0000ffff00037802 */ /* 0x000fc60000000f00 */
[----:B------:R-:W-:Y:S04]  /*30a0*/  DEPBAR.LE SB1, 0x36 ;  /* 0x00009d800000791a */ /* 0x000fe80000000000 */
[----:B------:R-:W1:Y:S02]  /*30b0*/  UTCATOMSWS.FIND_AND_SET.ALIGN UP0, UR4, UR4 ;  /* 0x00000004000475e3 */ /* 0x000e640008000800 */
[----:B-1----:R-:W-:Y:S01]  /*30c0*/  MOV R4, UR4 ;  /* 0x0000000400047c02 */ /* 0x002fe20008000f00 */
[----:B------:R-:W-:Y:S06]  /*30d0*/  BRA.U UP0, `(.L_x_59) ;  /* 0x0000000100187547 */ /* 0x000fec000b800000 */
.L_x_60:
[----:B------:R-:W-:Y:S05]  /*30e0*/  NANOSLEEP 0x64 ;  /* 0x000000640000795d */ /* 0x000fea0003800000 */
[----:B------:R-:W-:-:S05]  /*30f0*/  UMOV UR4, 0x10 ;  /* 0x0000001000047882 */ /* 0x000fca0000000000 */
[----:B------:R-:W-:Y:S04]  /*3100*/  DEPBAR.LE SB1, 0x36 ;  /* 0x00009d800000791a */ /* 0x000fe80000000000 */
[----:B------:R-:W1:Y:S02]  /*3110*/  UTCATOMSWS.FIND_AND_SET.ALIGN UP0, UR4, UR4 ;  /* 0x00000004000475e3 */ /* 0x000e640008000800 */
[----:B-1----:R-:W-:Y:S01]  /*3120*/  MOV R4, UR4 ;  /* 0x0000000400047c02 */ /* 0x002fe20008000f00 */
[----:B------:R-:W-:Y:S05]  /*3130*/  BRA.U !UP0, `(.L_x_60) ;  /* 0xfffffffd08e87547 */ /* 0x000fea000b83ffff */
.L_x_59:
[-C--:B------:R-:W-:Y:S02]  /*3140*/  SHF.L.U32 R3, R3, R4.reuse, RZ ;  /* 0x0000000403037219 */ /* 0x080fe400000006ff */
[----:B------:R-:W-:Y:S01]  /*3150*/  SHF.L.U32 R0, R0, R4, RZ ;  /* 0x0000000400007219 */ /* 0x000fe200000006ff */
[----:B------:R-:W-:Y:S02]  /*3160*/  IMAD.SHL.U32 R4, R4, 0x20, RZ ;  /* 0x0000002004047824 */ /* 0x000fe400078e00ff */
[----:B------:R1:W-:Y:S04]  /*3170*/  ATOMS.OR RZ, [UR5+0x14], R3 ;  /* 0x00001403ffff798c */ /* 0x0003e8000b000005 */
[----:B------:R1:W-:Y:S04]  /*3180*/  ATOMS.OR RZ, [UR5+0x18], R0 ;  /* 0x00001800ffff798c */ /* 0x0003e8000b000005 */
[----:B------:R1:W-:Y:S01]  /*3190*/  STS [UR6+0x150], R4 ;  /* 0x00015004ff007988 */ /* 0x0003e20008000806 */
[----:B------:R-:W-:Y:S05]  /*31a0*/  BRA `(.L_x_58) ;  /* 0x0000000000107947 */ /* 0x000fea0003800000 */
.L_x_57:
[----:B------:R-:W-:Y:S02]  /*31b0*/  MOV R0, 0xffffffff ;  /* 0xffffffff00007802 */ /* 0x000fe40000000f00 */
[----:B------:R-:W-:-:S03]  /*31c0*/  MOV R4, 0x31f0 ;  /* 0x000031f000047802 */ /* 0x000fc60000000f00 */
[----:B------:R1:W-:Y:S04]  /*31d0*/  STS [UR6+0x150], R0 ;  /* 0x00015000ff007988 */ /* 0x0003e80008000806 */
[----:B-1---5:R-:W-:Y:S05]  /*31e0*/  CALL.REL.NOINC `($__internal_1_$__cuda_sm10x_tcgen05_guardrail_trap_phase_invalid_during_alloc) ;  /* 0x0000006c00d47944 */ /* 0x022fea0003c00000 */
.L_x_58:
[----:B------:R-:W-:Y:S05]  /*31f0*/  WARPSYNC.ALL ;  /* 0x0000000000007948 */ /* 0x000fea0003800000 */
[----:B------:R-:W2:Y:S01]  /*3200*/  S2UR UR4, SR_CgaCtaId ;  /* 0x00000000000479c3 */ /* 0x000ea20000008800 */
[----:B------:R-:W-:Y:S01]  /*3210*/  UMOV UR26, 0x400 ;  /* 0x00000400001a7882 */ /* 0x000fe20000000000 */
[----:B------:R-:W-:-:S06]  /*3220*/  NOP ;  /* 0x0000000000007918 */ /* 0x000fcc0000000000 */
[----:B------:R-:W-:Y:S06]  /*3230*/  BAR.ARV 0x6, 0xa0 ;  /* 0x0182800000007b1d */ /* 0x000fec0000002000 */
[----:B------:R-:W3:Y:S01]  /*3240*/  LDCU UR5, c[0x0][0x38c] ;  /* 0x00007180ff0577ac */ /* 0x000ee20008000800 */
[----:B------:R-:W-:Y:S01]  /*3250*/  LOP3.LUT R2, R2, 0xffff, RZ, 0xc0, !PT ;  /* 0x0000ffff02027812 */ /* 0x000fe200078ec0ff */
[----:B------:R-:W-:Y:S01]  /*3260*/  IMAD.MOV.U32 R11, RZ, RZ, 0x1 ;  /* 0x00000001ff0b7424 */ /* 0x000fe200078e00ff */
[----:B------:R-:W-:Y:S01]  /*3270*/  CS2R R8, SRZ ;  /* 0x0000000000087805 */ /* 0x000fe2000001ff00 */
[----:B------:R-:W4:Y:S01]  /*3280*/  LDCU UR7, c[0x0][0x38c] ;  /* 0x00007180ff0777ac */ /* 0x000f220008000800 */
[----:B------:R-:W-:Y:S01]  /*3290*/  R2UR UR27, R2 ;  /* 0x00000000021b72ca */ /* 0x000fe200000e0000 */
[----:B------:R-:W-:Y:S01]  /*32a0*/  IMAD.MOV.U32 R10, RZ, RZ, RZ ;  /* 0x000000ffff0a7224 */ /* 0x000fe200078e00ff */
[----:B------:R-:W-:Y:S01]  /*32b0*/  UMOV UR31, URZ ;  /* 0x000000ff001f7c82 */ /* 0x000fe20008000000 */
[----:B------:R-:W-:Y:S01]  /*32c0*/  UMOV UR22, URZ ;  /* 0x000000ff00167c82 */ /* 0x000fe20008000000 */
[----:B--2---:R-:W-:Y:S01]  /*32d0*/  ULEA UR26, UR4, UR26, 0x18 ;  /* 0x0000001a041a7291 */ /* 0x004fe2000f8ec0ff */
[----:B------:R-:W-:Y:S01]  /*32e0*/  UMOV UR38, 0x0 ;  /* 0x0000000000267882 */ /* 0x000fe20000000000 */
[----:B------:R-:W-:-:S02]  /*32f0*/  UMOV UR39, 0x8200010 ;  /* 0x0820001000277882 */ /* 0x000fc40000000000 */
[----:B------:R-:W-:Y:S02]  /*3300*/  UIADD3 UR4, UPT, UPT, UR26, 0x8400, URZ ;  /* 0x000084001a047890 */ /* 0x000fe4000fffe0ff */
[----:B------:R-:W-:Y:S02]  /*3310*/  UIADD3 UR6, UPT, UPT, UR26, 0x1c400, URZ ;  /* 0x0001c4001a067890 */ /* 0x000fe4000fffe0ff */
[----:B---3--:R-:W-:Y:S01]  /*3320*/  UIADD3 UR5, UPT, UPT, UR5, 0x3f, URZ ;  /* 0x0000003f05057890 */ /* 0x008fe2000fffe0ff */
[----:B-1----:R-:W1:Y:S01]  /*3330*/  LDS R0, [UR26+0x150] ;  /* 0x0001501aff007984 */ /* 0x002e620008000800 */
[----:B------:R-:W-:Y:S01]  /*3340*/  UMOV UR36, 0x0 ;  /* 0x0000000000247882 */ /* 0x000fe20000000000 */
[----:B------:R-:W-:Y:S01]  /*3350*/  UMOV UR37, 0x8200010 ;  /* 0x0820001000257882 */ /* 0x000fe20000000000 */
[----:B------:R-:W-:Y:S02]  /*3360*/  USHF.R.S32.HI UR40, URZ, 0x1f, UR5 ;  /* 0x0000001fff287899 */ /* 0x000fe40008011405 */
[----:B----4-:R-:W-:-:S02]  /*3370*/  UISETP.GE.AND UP4, UPT, UR7, 0x1, UPT ;  /* 0x000000010700788c */ /* 0x010fc4000bf86270 */
[----:B------:R-:W-:Y:S02]  /*3380*/  ULEA.HI UR40, UR40, UR5, URZ, 0x6 ;  /* 0x0000000528287291 */ /* 0x000fe4000f8f30ff */
[----:B------:R-:W-:Y:S02]  /*3390*/  USHF.R.U32.HI UR5, URZ, 0x4, UR4 ;  /* 0x00000004ff057899 */ /* 0x000fe40008011604 */
[----:B------:R-:W-:Y:S02]  /*33a0*/  USHF.R.S32.HI UR40, URZ, 0x6, UR40 ;  /* 0x00000006ff287899 */ /* 0x000fe40008011428 */
[----:B------:R-:W-:Y:S02]  /*33b0*/  USHF.R.U32.HI UR4, URZ, 0x4, UR6 ;  /* 0x00000004ff047899 */ /* 0x000fe40008011606 */
[----:B------:R-:W-:Y:S02]  /*33c0*/  UISETP.LT.AND UP0, UPT, UR40, 0x1, UPT ;  /* 0x000000012800788c */ /* 0x000fe4000bf01270 */
[----:B------:R-:W-:-:S02]  /*33d0*/  ULOP3.LUT UR5, UR5, 0x3fff, URZ, 0xc0, !UPT ;  /* 0x00003fff05057892 */ /* 0x000fc4000f8ec0ff */
[----:B------:R-:W-:Y:S02]  /*33e0*/  ULOP3.LUT UR4, UR4, 0x3fff, URZ, 0xc0, !UPT ;  /* 0x00003fff04047892 */ /* 0x000fe4000f8ec0ff */
[----:B------:R-:W-:Y:S02]  /*33f0*/  USEL UR41, UR40, 0x1, !UP0 ;  /* 0x0000000128297887 */ /* 0x000fe4000c000000 */
[----:B------:R-:W-:Y:S02]  /*3400*/  ULOP3.LUT UR28, UR5, 0x10000, URZ, 0xfc, !UPT ;  /* 0x00010000051c7892 */ /* 0x000fe4000f8efcff */
[----:B------:R-:W-:Y:S02]  /*3410*/  ULOP3.LUT UR29, UR4, 0x10000, URZ, 0xfc, !UPT ;  /* 0x00010000041d7892 */ /* 0x000fe4000f8efcff */
[----:B------:R-:W-:Y:S01]  /*3420*/  UIADD3 UR41, UPT, UPT, -UR41, URZ, URZ ;  /* 0x000000ff29297290 */ /* 0x000fe2000fffe1ff */
[----:B------:R-:W-:Y:S01]  /*3430*/  UMOV UR34, 0x0 ;  /* 0x0000000000227882 */ /* 0x000fe20000000000 */
[----:B------:R-:W-:Y:S01]  /*3440*/  UMOV UR35, 0x8200010 ;  /* 0x0820001000237882 */ /* 0x000fe20000000000 */
[----:B------:R-:W-:Y:S01]  /*3450*/  UMOV UR32, 0x0 ;  /* 0x0000000000207882 */ /* 0x000fe20000000000 */
[----:B------:R-:W-:Y:S01]  /*3460*/  UMOV UR33, 0x8200010 ;  /* 0x0820001000217882 */ /* 0x000fe20000000000 */
[----:B-1----:R-:W-:-:S15]  /*3470*/  R2UR UR42, R0 ;  /* 0x00000000002a72ca */ /* 0x002fde00000e0000 */
.L_x_67:
[----:B------:R-:W-:Y:S02]  /*3480*/  LEA R0, R10, UR26, 0x3 ;  /* 0x0000001a0a007c11 */ /* 0x000fe4000f8e18ff */
[----:B------:R-:W-:Y:S02]  /*3490*/  SHF.L.U32 R5, R9, 0x1f, RZ ;  /* 0x0000001f09057819 */ /* 0x000fe400000006ff */
[----:B------:R-:W-:Y:S01]  /*34a0*/  PLOP3.LUT P0, PT, PT, PT, UP4, 0x80, 0x8 ;  /* 0x000000000008781c */ /* 0x000fe20003f0f048 */
[----:B------:R-:W-:Y:S01]  /*34b0*/  VIADD R3, R0, 0xb0 ;  /* 0x000000b000037836 */ /* 0x000fe20000000000 */
[----:B-1----:R-:W1:Y:S02]  /*34c0*/  SYNCS.PHASECHK.TRANS64.TRYWAIT P1, [R0+URZ+0xa0], R5 ;  /* 0x0000a005000075a7 */ /* 0x002e6400080211ff */
[----:B-1-3--:R-:W-:Y:S09]  /*34d0*/  @!P1 BRA `(.L_x_61) ;  /* 0x0000006400189947 */ /* 0x00aff20003800000 */
.L_x_156:
[----:B------:R-:W-:Y:S01]  /*34e0*/  LEA R4, R10, UR26, 0x4 ;  /* 0x0000001a0a047c11 */ /* 0x000fe2000f8e20ff */
[----:B------:R-:W-:Y:S01]  /*34f0*/  @UP4 ULEA UR4, UR22, UR26, 0x3 ;  /* 0x0000001a16044291 */ /* 0x000fe2000f8e18ff */
[----:B------:R-:W-:Y:S01]  /*3500*/  PLOP3.LUT P2, PT, PT, PT, PT, 0x80, 0x8 ;  /* 0x000000000008781c */ /* 0x000fe20003f4f070 */
[----:B------:R-:W-:Y:S01]  /*3510*/  ULEA UR30, UR31, UR26, 0x3 ;  /* 0x0000001a1f1e7291 */ /* 0x000fe2000f8e18ff */
[----:B------:R-:W-:Y:S01]  /*3520*/  PRMT R3, RZ, 0x654, R3 ;  /* 0x00000654ff037816 */ /* 0x000fe20000000003 */
[----:B------:R-:W-:Y:S01]  /*3530*/  ULEA UR11, UR31, UR42, 0x7 ;  /* 0x0000002a1f0b7291 */ /* 0x000fe2000f8e38ff */
[----:B-1----:R-:W1:Y:S01]  /*3540*/  LDS.128 R4, [R4+0x130] ;  /* 0x0001300004047984 */ /* 0x002e620000000c00 */
[----:B------:R-:W-:Y:S02]  /*3550*/  @P0 SHF.L.U32 R2, R8, 0x1f, RZ ;  /* 0x0000001f08020819 */ /* 0x000fe400000006ff */
[----:B------:R-:W-:Y:S01]  /*3560*/  SHF.L.U32 R0, R11, 0x1f, RZ ;  /* 0x0000001f0b007819 */ /* 0x000fe200000006ff */
[----:B------:R-:W-:Y:S01]  /*3570*/  @!PT LDS RZ, [RZ] ;  /* 0x00000000fffff984 */ /* 0x000fe20000000800 */
[----:B------:R-:W-:Y:S01]  /*3580*/  @!PT LDS RZ, [RZ] ;  /* 0x00000000fffff984 */ /* 0x000fe20000000800 */
[----:B------:R-:W-:Y:S01]  /*3590*/  @!PT LDS RZ, [RZ] ;  /* 0x00000000fffff984 */ /* 0x000fe20000000800 */
[----:B------:R-:W-:Y:S01]  /*35a0*/  @!PT LDS RZ, [RZ] ;  /* 0x00000000fffff984 */ /* 0x000fe20000000800 */
[----:B------:R2:W-:Y:S06]  /*35b0*/  MEMBAR.ALL.CTA ;  /* 0x0000000000007992 */ /* 0x0005ec0000008000 */
[----:B--2---:R-:W2:Y:S02]  /*35c0*/  FENCE.VIEW.ASYNC.S ;  /* 0x00000000000073c6 */ /* 0x004ea40000000000 */
[----:B--2---:R2:W-:Y:S01]  /*35d0*/  SYNCS.ARRIVE.TRANS64.RED.A1T0 RZ, [R3+URZ], RZ ;  /* 0x000000ff03ff79a7 */ /* 0x0045e200081004ff */
[----:B------:R2:W3:Y:S01]  /*35e0*/  @P0 SYNCS.PHASECHK.TRANS64.TRYWAIT P2, [UR4], R2 ;  /* 0x00000002ff0005a7 */ /* 0x0004e20008041104 */
[----:B-1----:R-:W-:Y:S01]  /*35f0*/  LOP3.LUT P1, RZ, R6, 0x1, RZ, 0xc0, !PT ;  /* 0x0000000106ff7812 */ /* 0x002fe2000782c0ff */
[----:B------:R-:W1:Y:S02]  /*3600*/  SYNCS.PHASECHK.TRANS64.TRYWAIT P0, [UR30+0xe0], R0 ;  /* 0x0000e000ff0075a7 */ /* 0x000e64000800111e */
[----:B-123--:R-:W-:Y:S10]  /*3610*/  @!P0 BRA `(.L_x_62) ;  /* 0x0000006000dc8947 */ /* 0x00eff40003800000 */
.L_x_158:
[----:B------:R-:W-:Y:S01]  /*3620*/  IADD3 R10, PT, PT, R10, 0x1, RZ ;  /* 0x000000010a0a7810 */ /* 0x000fe20007ffe0ff */
[----:B------:R-:W-:Y:S06]  /*3630*/  BRA.U !UP4, `(.L_x_63) ;  /* 0x000000010cc07547 */ /* 0x000fec000b800000 */
[----:B------:R-:W-:Y:S01]  /*3640*/  UPLOP3.LUT UP2, UPT, UPT, UPT, UPT, 0x40, 0x4 ;  /* 0x000000000004789c */ /* 0x000fe20003f4e870 */
[----:B------:R-:W-:Y:S01]  /*3650*/  UMOV UR24, UR41 ;  /* 0x0000002900187c82 */ /* 0x000fe20008000000 */
[----:B------:R-:W-:Y:S01]  /*3660*/  UMOV UR23, UR40 ;  /* 0x0000002800177c82 */ /* 0x000fe20008000000 */
[----:B------:R-:W-:-:S08]  /*3670*/  UMOV UR10, UR22 ;  /* 0x00000016000a7c82 */ /* 0x000fd00008000000 */
.L_x_66:
[----:B------:R-:W-:Y:S02]  /*3680*/  UIADD3 UR24, UPT, UPT, UR24, 0x1, URZ ;  /* 0x0000000118187890 */ /* 0x000fe4000fffe0ff */
[----:B--2---:R-:W-:Y:S02]  /*3690*/  ULEA UR5, UR10, UR26, 0x3 ;  /* 0x0000001a0a057291 */ /* 0x004fe4000f8e18ff */
[----:B------:R-:W-:Y:S01]  /*36a0*/  UISETP.NE.AND UP3, UPT, UR24, URZ, UPT ;  /* 0x000000ff1800728c */ /* 0x000fe2000bf65270 */
[----:B---3--:R-:W-:Y:S10]  /*36b0*/  @P2 BRA `(.L_x_64) ;  /* 0x00000000000c2947 */ /* 0x008ff40003800000 */
[----:B-1----:R-:W-:Y:S04]  /*36c0*/  SHF.L.U32 R3, R8, 0x1f, RZ ;  /* 0x0000001f08037819 */ /* 0x002fe800000006ff */
[----:B------:R-:W1:Y:S02]  /*36d0*/  SYNCS.PHASECHK.TRANS64.TRYWAIT P0, [UR5], R3 ;  /* 0x00000003ff0075a7 */ /* 0x000e640008001105 */
[----:B-1----:R-:W-:Y:S05]  /*36e0*/  @!P0 BRA `(.L_x_65) ;  /* 0x0000006000c08947 */ /* 0x002fea0003800000 */
.L_x_64:
[----:B------:R-:W-:Y:S01]  /*36f0*/  UISETP.NE.AND UP0, UPT, UR23, 0x1, UPT ;  /* 0x000000011700788c */ /* 0x000fe2000bf05270 */
[----:B------:R-:W-:Y:S01]  /*3700*/  PLOP3.LUT P2, PT, PT, PT, PT, 0x80, 0x8 ;  /* 0x000000000008781c */ /* 0x000fe20003f4f070 */
[----:B------:R-:W-:Y:S02]  /*3710*/  UIADD3 UR4, UPT, UPT, UR10, 0x1, URZ ;  /* 0x000000010a047890 */ /* 0x000fe4000fffe0ff */
[----:B------:R-:W-:Y:S02]  /*3720*/  UIADD3 UR25, UPT, UPT, UR5, 0x28, URZ ;  /* 0x0000002805197890 */ /* 0x000fe4000fffe0ff */
[----:B------:R-:W-:Y:S01]  /*3730*/  UISETP.NE.AND UP1, UPT, UR4, 0x5, UPT ;  /* 0x000000050400788c */ /* 0x000fe2000bf25270 */
[----:B------:R-:W-:Y:S01]  /*3740*/  PLOP3.LUT P0, PT, PT, PT, UP0, 0x80, 0x8 ;  /* 0x000000000008781c */ /* 0x000fe20003f0f008 */
[----:B------:R-:W-:Y:S02]  /*3750*/  UIADD3 UR23, UPT, UPT, UR23, -0x1, URZ ;  /* 0xffffffff17177890 */ /* 0x000fe4000fffe0ff */
[----:B------:R-:W-:Y:S02]  /*3760*/  USEL UR6, URZ, 0x1, UP1 ;  /* 0x00000001ff067887 */ /* 0x000fe40008800000 */
[----:B------:R-:W-:Y:S01]  /*3770*/  USEL UR22, UR4, URZ, UP1 ;  /* 0x000000ff04167287 */ /* 0x000fe20008800000 */
[----:B------:R-:W-:Y:S01]  /*3780*/  UMOV UR7, 0x40004040 ;  /* 0x4000404000077882 */ /* 0x000fe20000000000 */
[----:B------:R-:W-:Y:S02]  /*3790*/  UMOV UR5, 0x40004040 ;  /* 0x4000404000057882 */ /* 0x000fe40000000000 */
[----:B------:R-:W-:Y:S01]  /*37a0*/  @UP0 ULEA UR4, UR22, UR26, 0x3 ;  /* 0x0000001a16040291 */ /* 0x000fe2000f8e18ff */
[----:B------:R-:W-:Y:S01]  /*37b0*/  LOP3.LUT R8, R8, UR6, RZ, 0x3c, !PT ;  /* 0x0000000608087c12 */ /* 0x000fe2000f8e3cff */
[----:B------:R-:W-:Y:S01]  /*37c0*/  ULEA UR6, UR10, UR29, 0xa ;  /* 0x0000001d0a067291 */ /* 0x000fe2000f8e50ff */
[----:B------:R-:W-:Y:S02]  /*37d0*/  UMOV UR21, 0x40004040 ;  /* 0x4000404000157882 */ /* 0x000fe40000000000 */
[----:B-1----:R-:W-:Y:S01]  /*37e0*/  @P0 SHF.L.U32 R0, R8, 0x1f, RZ ;  /* 0x0000001f08000819 */ /* 0x002fe200000006ff */
[----:B------:R-:W-:Y:S02]  /*37f0*/  UIADD3 UR20, UPT, UPT, UR6, 0x2, URZ ;  /* 0x0000000206147890 */ /* 0x000fe4000fffe0ff */
[----:B------:R-:W-:Y:S01]  /*3800*/  UIADD3 UR16, UPT, UPT, UR6, 0x4, URZ ;  /* 0x0000000406107890 */ /* 0x000fe2000fffe0ff */
[----:B------:R2:W3:Y:S01]  /*3810*/  @P0 SYNCS.PHASECHK.TRANS64.TRYWAIT P2, [UR4], R0 ;  /* 0x00000000ff0005a7 */ /* 0x0004e20008041104 */
[----:B------:R-:W-:Y:S02]  /*3820*/  ULEA UR4, UR10, UR28, 0xa ;  /* 0x0000001c0a047291 */ /* 0x000fe4000f8e50ff */
[----:B------:R-:W-:Y:S02]  /*3830*/  UIADD3 UR12, UPT, UPT, UR6, 0x6, URZ ;  /* 0x00000006060c7890 */ /* 0x000fe4000fffe0ff */
[----:B------:R-:W-:Y:S02]  /*3840*/  UIADD3 UR18, UPT, UPT, UR4, 0x2, URZ ;  /* 0x0000000204127890 */ /* 0x000fe4000fffe0ff */
[----:B------:R-:W-:Y:S02]  /*3850*/  UIADD3 UR14, UPT, UPT, UR4, 0x4, URZ ;  /* 0x00000004040e7890 */ /* 0x000fe4000fffe0ff */
[----:B------:R-:W-:Y:S01]  /*3860*/  UIADD3 UR8, UPT, UPT, UR4, 0x6, URZ ;  /* 0x0000000604087890 */ /* 0x000fe2000fffe0ff */
[----:B------:R2:W-:Y:S01]  /*3870*/  UTCHMMA gdesc[UR4], gdesc[UR6], tmem[UR11], tmem[UR38], idesc[UR39], UP2 ;  /* 0x00ff2606040075ea */ /* 0x0005e2000900000b */
[----:B------:R-:W-:Y:S01]  /*3880*/  UPLOP3.LUT UP2, UPT, UPT, UPT, UPT, 0x80, 0x8 ;  /* 0x000000000008789c */ /* 0x000fe20003f4f070 */
[----:B------:R-:W-:Y:S01]  /*3890*/  UMOV UR19, 0x40004040 ;  /* 0x4000404000137882 */ /* 0x000fe20000000000 */
[----:B------:R-:W-:Y:S01]  /*38a0*/  UMOV UR17, 0x40004040 ;  /* 0x4000404000117882 */ /* 0x000fe20000000000 */
[----:B------:R2:W-:Y:S01]  /*38b0*/  UTCHMMA gdesc[UR18], gdesc[UR20], tmem[UR11], tmem[UR36], idesc[UR37], UPT ;  /* 0x00ff2414120075ea */ /* 0x0005e2000b80000b */
[----:B------:R-:W-:Y:S01]  /*38c0*/  UMOV UR15, 0x40004040 ;  /* 0x40004040000f7882 */ /* 0x000fe20000000000 */
[----:B------:R-:W-:Y:S01]  /*38d0*/  UMOV UR13, 0x40004040 ;  /* 0x40004040000d7882 */ /* 0x000fe20000000000 */
[----:B------:R-:W-:Y:S01]  /*38e0*/  UMOV UR9, 0x40004040 ;  /* 0x4000404000097882 */ /* 0x000fe20000000000 */
[----:B------:R2:W-:Y:S01]  /*38f0*/  UTCHMMA gdesc[UR14], gdesc[UR16], tmem[UR11], tmem[UR34], idesc[UR35], UPT ;  /* 0x00ff22100e0075ea */ /* 0x0005e2000b80000b */
[----:B------:R2:W-:Y:S01]  /*3900*/  UTCHMMA gdesc[UR8], gdesc[UR12], tmem[UR11], tmem[UR32], idesc[UR33], UPT ;  /* 0x00ff200c080075ea */ /* 0x0005e2000b80000b */
[----:B------:R2:W-:Y:S01]  /*3910*/  UTCBAR.MULTICAST [UR25], URZ, UR27 ;  /* 0x000000ff190073e9 */ /* 0x0005e2000800081b */
[----:B------:R-:W-:Y:S01]  /*3920*/  UMOV UR10, UR22 ;  /* 0x00000016000a7c82 */ /* 0x000fe20008000000 */
[----:B------:R-:W-:Y:S05]  /*3930*/  BRA.U UP3, `(.L_x_66) ;  /* 0xfffffffd03507547 */ /* 0x000fea000b83ffff */
.L_x_63:
[----:B--2---:R-:W-:Y:S01]  /*3940*/  UIADD3 UR4, UPT, UPT, UR31, 0x1, URZ ;  /* 0x000000011f047890 */ /* 0x004fe2000fffe0ff */
[C---:B------:R-:W-:Y:S01]  /*3950*/  ISETP.NE.AND P0, PT, R10.reuse, 0x2, PT ;  /* 0x000000020a00780c */ /* 0x040fe20003f05270 */
[----:B------:R-:W-:Y:S02]  /*3960*/  UIADD3 UR5, UPT, UPT, UR30, 0xc0, URZ ;  /* 0x000000c01e057890 */ /* 0x000fe4000fffe0ff */
[----:B------:R-:W-:Y:S01]  /*3970*/  UISETP.NE.AND UP0, UPT, UR4, 0x4, UPT ;  /* 0x000000040400788c */ /* 0x000fe2000bf05270 */
[----:B-1----:R-:W-:Y:S02]  /*3980*/  SEL R0, RZ, 0x1, P0 ;  /* 0x00000001ff007807 */ /* 0x002fe40000000000 */
[----:B------:R-:W-:Y:S01]  /*3990*/  SEL R10, R10, RZ, P0 ;  /* 0x000000ff0a0a7207 */ /* 0x000fe20000000000 */
[----:B------:R-:W-:Y:S01]  /*39a0*/  USEL UR6, URZ, 0x1, UP0 ;  /* 0x00000001ff067887 */ /* 0x000fe20008000000 */
[----:B------:R-:W-:Y:S01]  /*39b0*/  LOP3.LUT R9, R9, R0, RZ, 0x3c, !PT ;  /* 0x0000000009097212 */ /* 0x000fe200078e3cff */
[----:B------:R-:W-:Y:S01]  /*39c0*/  USEL UR31, UR4, URZ, UP0 ;  /* 0x000000ff041f7287 */ /* 0x000fe20008000000 */
[----:B------:R1:W-:Y:S03]  /*39d0*/  UTCBAR [UR5], URZ ;  /* 0x000000ff050073e9 */ /* 0x0003e600080000ff */
[----:B------:R-:W-:Y:S01]  /*39e0*/  LOP3.LUT R11, R11, UR6, RZ, 0x3c, !PT ;  /* 0x000000060b0b7c12 */ /* 0x000fe2000f8e3cff */
[----:B------:R-:W-:Y:S07]  /*39f0*/  @P1 BRA `(.L_x_67) ;  /* 0xfffffff800a01947 */ /* 0x000fee000383ffff */
[----:B------:R-:W2:Y:S01]  /*3a00*/  S2UR UR8, SR_CgaCtaId ;  /* 0x00000000000879c3 */ /* 0x000ea20000008800 */
[----:B------:R-:W-:Y:S01]  /*3a10*/  ELECT P0, URZ, PT ;  /* 0x0000000000ff782f */ /* 0x000fe20003800000 */
[----:B------:R-:W-:Y:S01]  /*3a20*/  IMAD.MOV.U32 R0, RZ, RZ, 0x1 ;  /* 0x00000001ff007424 */ /* 0x000fe200078e00ff */
[----:B------:R-:W-:Y:S01]  /*3a30*/  UIADD3 UR26, UPT, UPT, UR26, 0xe0, URZ ;  /* 0x000000e01a1a7890 */ /* 0x000fe2000fffe0ff */
[----:B------:R-:W-:Y:S01]  /*3a40*/  SHF.L.U32 R3, R11, 0x1f, RZ ;  /* 0x0000001f0b037819 */ /* 0x000fe200000006ff */
[----:B------:R-:W-:-:S03]  /*3a50*/  UMOV UR4, 0x40 ;  /* 0x0000004000047882 */ /* 0x000fc60000000000 */
[----:B------:R-:W-:Y:S01]  /*3a60*/  UVIRTCOUNT.DEALLOC.SMPOOL 0x80 ;  /* 0x000000800000784c */ /* 0x000fe20000000000 */
[----:B--2---:R-:W-:Y:S02]  /*3a70*/  ULEA UR8, UR8, UR4, 0x18 ;  /* 0x0000000408087291 */ /* 0x004fe4000f8ec0ff */
[----:B------:R-:W-:-:S07]  /*3a80*/  ULEA UR4, UR31, UR26, 0x3 ;  /* 0x0000001a1f047291 */ /* 0x000fce000f8e18ff */
[----:B------:R2:W-:Y:S02]  /*3a90*/  @P0 STS.U8 [UR8+0x1c], R0 ;  /* 0x00001c00ff000988 */ /* 0x0005e40008000008 */
[----:B------:R-:W4:Y:S02]  /*3aa0*/  SYNCS.PHASECHK.TRANS64.TRYWAIT P0, [UR4], R3 ;  /* 0x00000003ff0075a7 */ /* 0x000f240008001104 */
[----:B--2-4-:R-:W-:Y:S05]  /*3ab0*/  @!P0 BRA `(.L_x_68) ;  /* 0x0000005c00e48947 */ /* 0x014fea0003800000 */
.L_x_161:
[----:B------:R-:W-:-:S04]  /*3ac0*/  UIADD3 UR4, UPT, UPT, UR31, 0x1, URZ ;  /* 0x000000011f047890 */ /* 0x000fc8000fffe0ff */
[----:B------:R-:W-:-:S04]  /*3ad0*/  UISETP.NE.AND UP0, UPT, UR4, 0x4, UPT ;  /* 0x000000040400788c */ /* 0x000fc8000bf05270 */
[----:B------:R-:W-:Y:S02]  /*3ae0*/  USEL UR6, URZ, 0x1, UP0 ;  /* 0x00000001ff067887 */ /* 0x000fe40008000000 */
[----:B------:R-:W-:-:S04]  /*3af0*/  USEL UR4, UR4, URZ, UP0 ;  /* 0x000000ff04047287 */ /* 0x000fc80008000000 */
[----:B-1----:R-:W-:Y:S01]  /*3b00*/  ULEA UR5, UR4, UR26, 0x3 ;  /* 0x0000001a04057291 */ /* 0x002fe2000f8e18ff */
[----:B------:R-:W-:-:S04]  /*3b10*/  LOP3.LUT R2, R11, UR6, RZ, 0x3c, !PT ;  /* 0x000000060b027c12 */ /* 0x000fc8000f8e3cff */
[----:B--2---:R-:W-:-:S04]  /*3b20*/  SHF.L.U32 R3, R2, 0x1f, RZ ;  /* 0x0000001f02037819 */ /* 0x004fc800000006ff */
[----:B------:R-:W1:Y:S02]  /*3b30*/  SYNCS.PHASECHK.TRANS64.TRYWAIT P0, [UR5], R3 ;  /* 0x00000003ff0075a7 */ /* 0x000e640008001105 */
[----:B-1----:R-:W-:Y:S05]  /*3b40*/  @!P0 BRA `(.L_x_69) ;  /* 0x0000005c00d88947 */ /* 0x002fea0003800000 */
.L_x_163:
        /* <DEDUP_REMOVED lines=9> */
.L_x_165:
[----:B------:R-:W-:-:S04]  /*3be0*/  UIADD3 UR4, UPT, UPT, UR4, 0x1, URZ ;  /* 0x0000000104047890 */ /* 0x000fc8000fffe0ff */
[----:B------:R-:W-:-:S04]  /*3bf0*/  UISETP.NE.AND UP0, UPT, UR4, 0x4, UPT ;  /* 0x000000040400788c */ /* 0x000fc8000bf05270 */
[----:B------:R-:W-:Y:S02]  /*3c00*/  USEL UR5, URZ, 0x1, UP0 ;  /* 0x00000001ff057887 */ /* 0x000fe40008000000 */
[----:B------:R-:W-:-:S04]  /*3c10*/  USEL UR4, UR4, URZ, UP0 ;  /* 0x000000ff04047287 */ /* 0x000fc80008000000 */
[----:B------:R-:W-:Y:S01]  /*3c20*/  ULEA UR4, UR4, UR26, 0x3 ;  /* 0x0000001a04047291 */ /* 0x000fe2000f8e18ff */
[----:B-1----:R-:W-:-:S04]  /*3c30*/  LOP3.LUT R3, R2, UR5, RZ, 0x3c, !PT ;  /* 0x0000000502037c12 */ /* 0x002fc8000f8e3cff */
[----:B------:R-:W-:-:S04]  /*3c40*/  SHF.L.U32 R3, R3, 0x1f, RZ ;  /* 0x0000001f03037819 */ /* 0x000fc800000006ff */
[----:B------:R-:W1:Y:S02]  /*3c50*/  SYNCS.PHASECHK.TRANS64.TRYWAIT P0, [UR4], R3 ;  /* 0x00000003ff0075a7 */ /* 0x000e640008001104 */
[----:B-1----:R-:W-:Y:S05]  /*3c60*/  @!P0 BRA `(.L_x_71) ;  /* 0x0000005c00c08947 */ /* 0x002fea0003800000 */
.L_x_167:
[----:B------:R-:W-:Y:S01]  /*3c70*/  NOP ;  /* 0x0000000000007918 */ /* 0x000fe20000000000 */
[----:B-1----:R-:W1:Y:S01]  /*3c80*/  LDS R0, [UR8+0x14] ;  /* 0x00001408ff007984 */ /* 0x002e620008000800 */
[----:B------:R-:W-:Y:S01]  /*3c90*/  ULOP3.LUT UR4, UR42, 0xffff, URZ, 0xc0, !UPT ;  /* 0x0000ffff2a047892 */ /* 0x000fe2000f8ec0ff */
[----:B------:R-:W-:Y:S01]  /*3ca0*/  UMOV UR5, 0xffff ;  /* 0x0000ffff00057882 */ /* 0x000fe20000000000 */
[----:B------:R-:W-:Y:S02]  /*3cb0*/  UMOV UR6, 0x1 ;  /* 0x0000000100067882 */ /* 0x000fe40000000000 */
[----:B------:R-:W-:-:S04]  /*3cc0*/  USHF.R.U32.HI UR4, URZ, 0x5, UR4 ;  /* 0x00000005ff047899 */ /* 0x000fc80008011604 */
[----:B------:R-:W-:Y:S02]  /*3cd0*/  USHF.L.U32 UR5, UR5, UR4, URZ ;  /* 0x0000000405057299 */ /* 0x000fe400080006ff */
[----:B------:R-:W-:-:S04]  /*3ce0*/  USHF.L.U32 UR4, UR6, UR4, URZ ;  /* 0x0000000406047299 */ /* 0x000fc800080006ff */
[----:B-1----:R-:W-:-:S04]  /*3cf0*/  LOP3.LUT R0, R0, UR5, RZ, 0xc0, !PT ;  /* 0x0000000500007c12 */ /* 0x002fc8000f8ec0ff */
[----:B------:R-:W-:-:S13]  /*3d00*/  ISETP.NE.AND P0, PT, R0, UR5, PT ;  /* 0x0000000500007c0c */ /* 0x000fda000bf05270 */
[----:B------:R-:W-:Y:S05]  /*3d10*/  @P0 BRA `(.L_x_72) ;  /* 0x0000000000580947 */ /* 0x000fea0003800000 */
[----:B------:R-:W1:Y:S02]  /*3d20*/  LDS R0, [UR8+0x18] ;  /* 0x00001808ff007984 */ /* 0x000e640008000800 */
[----:B-1----:R-:W-:-:S04]  /*3d30*/  LOP3.LUT R0, R0, UR4, RZ, 0xc0, !PT ;  /* 0x0000000400007c12 */ /* 0x002fc8000f8ec0ff */
[----:B------:R-:W-:-:S13]  /*3d40*/  ISETP.NE.AND P0, PT, R0, UR4, PT ;  /* 0x0000000400007c0c */ /* 0x000fda000bf05270 */
[----:B------:R-:W-:Y:S05]  /*3d50*/  @P0 BRA `(.L_x_73) ;  /* 0x00000000003c0947 */ /* 0x000fea0003800000 */
[----:B------:R-:W1:Y:S01]  /*3d60*/  S2R R2, SR_LANEID ;  /* 0x0000000000027919 */ /* 0x000e620000000000 */
[----:B------:R-:W-:Y:S01]  /*3d70*/  ULOP3.LUT UR5, URZ, UR5, URZ, 0x33, !UPT ;  /* 0x00000005ff057292 */ /* 0x000fe2000f8e33ff */
[----:B------:R-:W-:Y:S01]  /*3d80*/  LOP3.LUT R4, RZ, UR4, RZ, 0x33, !PT ;  /* 0x00000004ff047c12 */ /* 0x000fe2000f8e33ff */
[----:B------:R-:W-:Y:S02]  /*3d90*/  VOTEU.ANY UR4, UPT, PT ;  /* 0x0000000000047886 */ /* 0x000fe400038e0100 */
[----:B------:R-:W-:Y:S01]  /*3da0*/  UFLO.U32 UR4, UR4 ;  /* 0x00000004000472bd */ /* 0x000fe200080e0000 */
[----:B------:R-:W2:Y:S01]  /*3db0*/  REDUX UR6, R4 ;  /* 0x00000000040673c4 */ /* 0x000ea20000000000 */
[----:B------:R-:W-:-:S06]  /*3dc0*/  IMAD.U32 R0, RZ, RZ, UR5 ;  /* 0x00000005ff007e24 */ /* 0x000fcc000f8e00ff */
[----:B------:R4:W-:Y:S01]  /*3dd0*/  UTCATOMSWS.AND URZ, UR5 ;  /* 0x0000000500ff79e3 */ /* 0x0009e20008000000 */
[----:B------:R-:W3:Y:S01]  /*3de0*/  REDUX UR7, R0 ;  /* 0x00000000000773c4 */ /* 0x000ee20000000000 */
[----:B-1----:R-:W-:Y:S01]  /*3df0*/  ISETP.EQ.U32.AND P0, PT, R2, UR4, PT ;  /* 0x0000000402007c0c */ /* 0x002fe2000bf02070 */
[----:B--2---:R-:W-:Y:S01]  /*3e00*/  IMAD.U32 R2, RZ, RZ, UR6 ;  /* 0x00000006ff027e24 */ /* 0x004fe2000f8e00ff */
[----:B---3--:R-:W-:-:S11]  /*3e10*/  MOV R3, UR7 ;  /* 0x0000000700037c02 */ /* 0x008fd60008000f00 */
[----:B------:R4:W-:Y:S04]  /*3e20*/  @P0 ATOMS.AND RZ, [UR8+0x14], R3 ;  /* 0x00001403ffff098c */ /* 0x0009e8000a800008 */
[----:B------:R4:W-:Y:S01]  /*3e30*/  @P0 ATOMS.AND RZ, [UR8+0x18], R2 ;  /* 0x00001802ffff098c */ /* 0x0009e2000a800008 */
[----:B------:R-:W-:Y:S05]  /*3e40*/  BRA `(.L_x_74) ;  /* 0x0000000000147947 */ /* 0x000fea0003800000 */
.L_x_73:
[----:B------:R-:W-:Y:S02]  /*3e50*/  MOV R2, 0x3e70 ;  /* 0x00003e7000027802 */ /* 0x000fe40000000f00 */
[----:B---3-5:R-:W-:Y:S05]  /*3e60*/  CALL.REL.NOINC `($__internal_0_$__cuda_sm10x_tcgen05_guardrail_trap_col_being_dealloced_not_returned_by_alloc) ;  /* 0x0000006000a87944 */ /* 0x028fea0003c00000 */
[----:B------:R-:W-:Y:S05]  /*3e70*/  BRA `(.L_x_74) ;  /* 0x0000000000087947 */ /* 0x000fea0003800000 */
.L_x_72:
[----:B------:R-:W-:Y:S02]  /*3e80*/  MOV R2, 0x3ea0 ;  /* 0x00003ea000027802 */ /* 0x000fe40000000f00 */
[----:B---3-5:R-:W-:Y:S05]  /*3e90*/  CALL.REL.NOINC `($__internal_2_$__cuda_sm10x_tcgen05_guardrail_trap_unallocated_columns_being_dealloced) ;  /* 0x0000006000b47944 */ /* 0x028fea0003c00000 */
.L_x_74:
[----:B------:R-:W-:Y:S01]  /*3ea0*/  NOP ;  /* 0x0000000000007918 */ /* 0x000fe20000000000 */
[----:B----4-:R-:W-:Y:S05]  /*3eb0*/  EXIT ;  /* 0x000000000000794d */ /* 0x010fea0003800000 */
.L_x_56:
[----:B------:R-:W-:-:S09]  /*3ec0*/  UISETP.NE.OR UP0, UPT, UR17, 0x3, !UP3 ;  /* 0x000000031100788c */ /* 0x000fd2000df05670 */
[----:B------:R-:W-:Y:S05]  /*3ed0*/  BRA.U UP0, `(.L_x_75) ;  /* 0x0000001100547547 */ /* 0x000fea000b800000 */
[----:B------:R-:W1:Y:S01]  /*3ee0*/  LDCU UR31, c[0x0][0x370] ;  /* 0x00006e00ff1f77ac */ /* 0x000e620008000800 */
[----:B------:R-:W2:Y:S01]  /*3ef0*/  LDC.64 R16, c[0x0][0x348] ;  /* 0x0000d200ff107b82 */ /* 0x000ea20000000a00 */
[----:B------:R-:W-:Y:S02]  /*3f00*/  HFMA2 R13, -RZ, RZ, 0, 0 ;  /* 0x00000000ff0d7431 */ /* 0x000fe400000001ff */
[----:B------:R-:W-:Y:S01]  /*3f10*/  IMAD.MOV.U32 R15, RZ, RZ, 0x1 ;  /* 0x00000001ff0f7424 */ /* 0x000fe200078e00ff */
[----:B------:R-:W1:Y:S01]  /*3f20*/  LDCU.128 UR48, c[0x0][0xb10] ;  /* 0x00016200ff3077ac */ /* 0x000e620008000c00 */
[----:B------:R-:W-:Y:S01]  /*3f30*/  IMAD.MOV.U32 R14, RZ, RZ, RZ ;  /* 0x000000ffff0e7224 */ /* 0x000fe200078e00ff */
[----:B------:R-:W-:Y:S01]  /*3f40*/  MOV R7, 0x2000 ;  /* 0x0000200000077802 */ /* 0x000fe20000000f00 */
[----:B------:R-:W3:Y:S01]  /*3f50*/  LDCU UR30, c[0x0][0x374] ;  /* 0x00006e80ff1e77ac */ /* 0x000ee20008000800 */
[----:B------:R-:W4:Y:S01]  /*3f60*/  LDC.64 R2, c[0x0][0x888] ;  /* 0x00022200ff027b82 */ /* 0x000f220000000a00 */
[----:B------:R-:W3:Y:S01]  /*3f70*/  LDCU UR15, c[0x0][0xb0c] ;  /* 0x00016180ff0f77ac */ /* 0x000ee20008000800 */
[----:B------:R-:W2:Y:S06]  /*3f80*/  LDCU UR40, c[0x0][0xb20] ;  /* 0x00016400ff2877ac */ /* 0x000eac0008000800 */
[----:B------:R-:W4:Y:S01]  /*3f90*/  LDC.64 R4, c[0x0][0x890] ;  /* 0x00022400ff047b82 */ /* 0x000f220000000a00 */
[----:B------:R-:W2:Y:S01]  /*3fa0*/  LDCU UR4, c[0x0][0xb30] ;  /* 0x00016600ff0477ac */ /* 0x000ea20008000800 */
[----:B------:R-:W-:Y:S01]  /*3fb0*/  UMOV UR21, 0x400 ;  /* 0x0000040000157882 */ /* 0x000fe20000000000 */
[----:B-1----:R-:W-:-:S02]  /*3fc0*/  UIMAD.WIDE.U32 UR6, UR31, UR48, URZ ;  /* 0x000000301f0672a5 */ /* 0x002fc4000f8e00ff */
[----:B---3--:R-:W-:Y:S02]  /*3fd0*/  UIMAD.WIDE.U32 UR8, UR30, UR51, URZ ;  /* 0x000000331e0872a5 */ /* 0x008fe4000f8e00ff */
[----:B------:R-:W-:Y:S02]  /*3fe0*/  ULEA UR21, UR47, UR21, 0x18 ;  /* 0x000000152f157291 */ /* 0x000fe4000f8ec0ff */
[----:B------:R-:W-:Y:S02]  /*3ff0*/  UPLOP3.LUT UP3, UPT, UPT, UPT, UPT, 0x40, 0x4 ;  /* 0x000000000004789c */ /* 0x000fe40003f6e870 */
[----:B------:R-:W-:Y:S01]  /*4000*/  UIADD3 UR37, UPT, UPT, UR21, 0x68, URZ ;  /* 0x0000006815257890 */ /* 0x000fe2000fffe0ff */
[----:B------:R-:W-:Y:S01]  /*4010*/  UMOV UR6, UR7 ;  /* 0x0000000700067c82 */ /* 0x000fe20008000000 */
[----:B------:R-:W-:Y:S01]  /*4020*/  UMOV UR38, UR9 ;  /* 0x0000000900267c82 */ /* 0x000fe20008000000 */
[----:B------:R-:W-:Y:S02]  /*4030*/  UISETP.GE.AND UP0, UPT, UR42, 0x1, UPT ;  /* 0x000000012a00788c */ /* 0x000fe4000bf06270 */
[----:B------:R-:W-:Y:S01]  /*4040*/  UISETP.NE.AND UP4, UPT, UR42, 0x1, UPT ;  /* 0x000000012a00788c */ /* 0x000fe2000bf85270 */
[----:B------:R-:W1:Y:S01]  /*4050*/  LDCU.64 UR22, c[0x0][0xb28] ;  /* 0x00016500ff1677ac */ /* 0x000e620008000a00 */
[----:B------:R-:W-:-:S02]  /*4060*/  UISETP.NE.AND UP6, UPT, UR15, 0x1, UPT ;  /* 0x000000010f00788c */ /* 0x000fc4000bfc5270 */
[----:B------:R-:W-:Y:S02]  /*4070*/  UISETP.NE.AND UP5, UPT, UR50, 0x1, UPT ;  /* 0x000000013200788c */ /* 0x000fe4000bfa5270 */
[----:B------:R-:W-:Y:S02]  /*4080*/  UIADD3 UR33, UPT, UPT, UR21, 0x50, URZ ;  /* 0x0000005015217890 */ /* 0x000fe4000fffe0ff */
[----:B------:R-:W-:Y:S02]  /*4090*/  UIADD3 UR25, UPT, UPT, UR21, 0x58, URZ ;  /* 0x0000005815197890 */ /* 0x000fe4000fffe0ff */
[----:B------:R-:W-:Y:S02]  /*40a0*/  UIADD3 UR17, UPT, UPT, UR21, 0x60, URZ ;  /* 0x0000006015117890 */ /* 0x000fe4000fffe0ff */
[----:B------:R-:W-:Y:S02]  /*40b0*/  UPRMT UR37, UR47, 0x654, UR37 ;  /* 0x000006542f257896 */ /* 0x000fe40008000025 */
[----:B------:R-:W-:-:S02]  /*40c0*/  USHF.R.U32.HI UR39, URZ, UR49, UR6 ;  /* 0x00000031ff277299 */ /* 0x000fc40008011606 */
[----:B--2---:R-:W-:Y:S02]  /*40d0*/  USHF.R.U32.HI UR38, URZ, UR40, UR38 ;  /* 0x00000028ff267299 */ /* 0x004fe40008011626 */
[----:B------:R-:W-:-:S11]  /*40e0*/  UISETP.NE.AND UP2, UPT, UR4, 0x1, UPT ;  /* 0x000000010400788c */ /* 0x000fd6000bf45270 */
.L_x_86:
[C---:B------:R-:W-:Y:S02]  /*40f0*/  LEA R12, R14.reuse, UR21, 0x3 ;  /* 0x000000150e0c7c11 */ /* 0x040fe4000f8e18ff */
[----:B------:R-:W-:Y:S02]  /*4100*/  SHF.L.U32 R9, R13, 0x1f, RZ ;  /* 0x0000001f0d097819 */ /* 0x000fe400000006ff */
[----:B------:R-:W-:Y:S02]  /*4110*/  LEA R10, R14, UR21, 0x4 ;  /* 0x000000150e0a7c11 */ /* 0x000fe4000f8e20ff */
[----:B--2---:R-:W2:Y:S02]  /*4120*/  SYNCS.PHASECHK.TRANS64.TRYWAIT P0, [R12+URZ+0xa0], R9 ;  /* 0x0000a0090c0075a7 */ /* 0x004ea400080011ff */
[----:B--2---:R-:W-:Y:S05]  /*4130*/  @!P0 BRA `(.L_x_76) ;  /* 0x0000005800a48947 */ /* 0x004fea0003800000 */
.L_x_168:
[----:B--2---:R-:W2:Y:S01]  /*4140*/  LDS.128 R8, [R10+0x130] ;  /* 0x000130000a087984 */ /* 0x004ea20000000c00 */
[----:B------:R-:W-:Y:S01]  /*4150*/  UISETP.GE.AND UP0, UPT, UR42, 0x1, UPT ;  /* 0x000000012a00788c */ /* 0x000fe2000bf06270 */
[----:B------:R-:W-:Y:S01]  /*4160*/  @!PT LDS RZ, [RZ] ;  /* 0x00000000fffff984 */ /* 0x000fe20000000800 */
[----:B------:R-:W-:Y:S01]  /*4170*/  @!PT LDS RZ, [RZ] ;  /* 0x00000000fffff984 */ /* 0x000fe20000000800 */
[----:B------:R-:W-:Y:S01]  /*4180*/  @!PT LDS RZ, [RZ] ;  /* 0x00000000fffff984 */ /* 0x000fe20000000800 */
[----:B------:R-:W-:Y:S01]  /*4190*/  @!PT LDS RZ, [RZ] ;  /* 0x00000000fffff984 */ /* 0x000fe20000000800 */
[----:B------:R3:W-:Y:S06]  /*41a0*/  MEMBAR.ALL.CTA ;  /* 0x0000000000007992 */ /* 0x0007ec0000008000 */
[----:B---3--:R-:W3:Y:S01]  /*41b0*/  FENCE.VIEW.ASYNC.S ;  /* 0x00000000000073c6 */ /* 0x008ee20000000000 */
[----:B--2---:R-:W-:Y:S11]  /*41c0*/  LOP3.LUT P0, RZ, R10, 0x1, RZ, 0xc0, !PT ;  /* 0x000000010aff7812 */ /* 0x004ff6000780c0ff */
[----:B------:R-:W-:Y:S02]  /*41d0*/  @!UPT UIADD3 URZ, UPT, UPT, URZ, URZ, URZ ;  /* 0x000000fffffff290 */ /* 0x000fe4000fffe0ff */
[----:B---3--:R-:W-:Y:S01]  /*41e0*/  VOTEU.ANY UP1, P0 ;  /* 0x0000000000ff7886 */ /* 0x008fe20000020100 */
[----:B------:R-:W-:Y:S11]  /*41f0*/  PLOP3.LUT P0, PT, PT, PT, UP1, 0x80, 0x8 ;  /* 0x000000000008781c */ /* 0x000ff60003f0f018 */
[----:B------:R-:W-:Y:S02]  /*4200*/  @!UPT UIADD3 URZ, UPT, UPT, URZ, URZ, URZ ;  /* 0x000000fffffff290 */ /* 0x000fe4000fffe0ff */
[----:B------:R-:W-:Y:S02]  /*4210*/  @P0 SHF.R.U32.HI R0, RZ, 0x10, R9 ;  /* 0x00000010ff000819 */ /* 0x000fe40000011609 */
[----:B------:R-:W-:Y:S02]  /*4220*/  @P0 MOV R6, R8 ;  /* 0x0000000800060202 */ /* 0x000fe40000000f00 */
[----:B------:R-:W-:Y:S01]  /*4230*/  @P0 R2UR UR4, R0 ;  /* 0x00000000000402ca */ /* 0x000fe200000e0000 */
[----:B------:R-:W-:Y:S01]  /*4240*/  VIADD R0, R12, 0xb0 ;  /* 0x000000b00c007836 */ /* 0x000fe20000000000 */
[----:B------:R-:W-:Y:S02]  /*4250*/  @P0 LOP3.LUT R8, R9, 0xffff, RZ, 0xc0, !PT ;  /* 0x0000ffff09080812 */ /* 0x000fe400078ec0ff */
[----:B------:R-:W-:Y:S02]  /*4260*/  @P0 R2UR UR6, R6 ;  /* 0x00000000060602ca */ /* 0x000fe400000e0000 */
[----:B------:R-:W-:Y:S02]  /*4270*/  PRMT R0, RZ, 0x654, R0 ;  /* 0x00000654ff007816 */ /* 0x000fe40000000000 */
[----:B------:R-:W-:Y:S02]  /*4280*/  @P0 R2UR UR5, R8 ;  /* 0x00000000080502ca */ /* 0x000fe400000e0000 */
[----:B------:R2:W-:Y:S03]  /*4290*/  SYNCS.ARRIVE.TRANS64.RED.A1T0 RZ, [R0+URZ], RZ ;  /* 0x000000ff00ff79a7 */ /* 0x0005e600081004ff */
[----:B------:R-:W-:Y:S04]  /*42a0*/  @UP1 UMOV UR29, UR4 ;  /* 0x00000004001d1c82 */ /* 0x000fe80008000000 */
[----:B------:R-:W-:Y:S04]  /*42b0*/  @UP1 UMOV UR14, UR6 ;  /* 0x00000006000e1c82 */ /* 0x000fe80008000000 */
[----:B------:R-:W-:Y:S01]  /*42c0*/  @UP1 UMOV UR13, UR5 ;  /* 0x00000005000d1c82 */ /* 0x000fe20008000000 */
[----:B------:R-:W-:Y:S05]  /*42d0*/  BRA.U !UP0, `(.L_x_77) ;  /* 0x0000000108a47547 */ /* 0x000fea000b800000 */
[----:B------:R-:W-:Y:S02]  /*42e0*/  UIMAD.WIDE.U32 UR18, UR13, UR51, URZ ;  /* 0x000000330d1272a5 */ /* 0x000fe4000f8e00ff */
[----:B------:R-:W-:Y:S02]  /*42f0*/  UIMAD.WIDE.U32 UR26, UR14, UR48, URZ ;  /* 0x000000300e1a72a5 */ /* 0x000fe4000f8e00ff */
[----:B------:R-:W-:Y:S02]  /*4300*/  USEL UR4, UR30, UR38, !UP5 ;  /* 0x000000261e047287 */ /* 0x000fe4000e800000 */
[----:B------:R-:W-:Y:S02]  /*4310*/  USEL UR7, UR31, UR39, !UP6 ;  /* 0x000000271f077287 */ /* 0x000fe4000f000000 */
[----:B-1----:R-:W-:Y:S02]  /*4320*/  UIMAD.WIDE.U32 UR8, UR4, UR22, URZ ;  /* 0x00000016040872a5 */ /* 0x002fe4000f8e00ff */
[----:B------:R-:W-:Y:S01]  /*4330*/  UIMAD.WIDE.U32 UR10, UR7, UR22, URZ ;  /* 0x00000016070a72a5 */ /* 0x000fe2000f8e00ff */
[----:B------:R-:W-:Y:S02]  /*4340*/  UMOV UR5, UR19 ;  /* 0x0000001300057c82 */ /* 0x000fe40008000000 */
[----:B------:R-:W-:Y:S03]  /*4350*/  USHF.R.U32.HI UR6, URZ, UR40, UR5 ;  /* 0x00000028ff067299 */ /* 0x000fe60008011605 */
[----:B------:R-:W-:Y:S01]  /*4360*/  UMOV UR5, UR27 ;  /* 0x0000001b00057c82 */ /* 0x000fe20008000000 */
[----:B------:R-:W-:Y:S02]  /*4370*/  USEL UR6, UR13, UR6, !UP5 ;  /* 0x000000060d067287 */ /* 0x000fe4000e800000 */
[----:B------:R-:W-:Y:S03]  /*4380*/  USHF.R.U32.HI UR12, URZ, UR49, UR5 ;  /* 0x00000031ff0c7299 */ /* 0x000fe60008011605 */
[----:B------:R-:W-:Y:S02]  /*4390*/  UMOV UR5, UR9 ;  /* 0x0000000900057c82 */ /* 0x000fe40008000000 */
[----:B------:R-:W-:Y:S03]  /*43a0*/  @UP4 USHF.R.U32.HI UR4, URZ, UR23, UR5 ;  /* 0x00000017ff044299 */ /* 0x000fe60008011605 */
[----:B------:R-:W-:Y:S01]  /*43b0*/  UMOV UR5, UR11 ;  /* 0x0000000b00057c82 */ /* 0x000fe20008000000 */
[----:B------:R-:W-:Y:S02]  /*43c0*/  UIMAD UR4, UR42, UR4, URZ ;  /* 0x000000042a0472a4 */ /* 0x000fe4000f8e02ff */
[----:B------:R-:W-:Y:S02]  /*43d0*/  @UP4 USHF.R.U32.HI UR7, URZ, UR23, UR5 ;  /* 0x00000017ff074299 */ /* 0x000fe40008011605 */
[----:B------:R-:W-:Y:S02]  /*43e0*/  UIMAD.WIDE.U32 UR10, UR6, UR22, URZ ;  /* 0x00000016060a72a5 */ /* 0x000fe4000f8e00ff */
[----:B------:R-:W-:Y:S02]  /*43f0*/  USEL UR5, UR14, UR12, !UP6 ;  /* 0x0000000c0e057287 */ /* 0x000fe4000f000000 */
[----:B------:R-:W-:Y:S02]  /*4400*/  UIMAD UR8, UR42, UR7, URZ ;  /* 0x000000072a0872a4 */ /* 0x000fe4000f8e02ff */
[----:B------:R-:W-:Y:S03]  /*4410*/  UISETP.GE.AND UP0, UPT, UR6, UR4, UPT ;  /* 0x000000040600728c */ /* 0x000fe6000bf06270 */
[----:B------:R-:W-:Y:S01]  /*4420*/  UMOV UR4, UR11 ;  /* 0x0000000b00047c82 */ /* 0x000fe20008000000 */
[----:B------:R-:W-:Y:S02]  /*4430*/  UISETP.GE.OR UP0, UPT, UR5, UR8, UP0 ;  /* 0x000000080500728c */ /* 0x000fe40008706670 */
[----:B------:R-:W-:Y:S02]  /*4440*/  USHF.R.U32.HI UR4, URZ, UR23, UR4 ;  /* 0x00000017ff047299 */ /* 0x000fe40008011604 */
[----:B------:R-:W-:Y:S02]  /*4450*/  UIMAD.WIDE.U32 UR8, UR5, UR22, URZ ;  /* 0x00000016050872a5 */ /* 0x000fe4000f8e00ff */
[----:B------:R-:W-:Y:S04]  /*4460*/  USEL UR10, UR6, UR4, !UP4 ;  /* 0x00000004060a7287 */ /* 0x000fe8000e000000 */
[----:B------:R-:W-:Y:S01]  /*4470*/  UIADD3 UR11, UPT, UPT, -UR10, URZ, URZ ;  /* 0x000000ff0a0b7290 */ /* 0x000fe2000fffe1ff */
[----:B------:R-:W-:Y:S02]  /*4480*/  @!UP0 UMOV UR4, UR9 ;  /* 0x0000000900048c82 */ /* 0x000fe40008000000 */
[----:B------:R-:W-:Y:S02]  /*4490*/  @!UP0 USHF.R.U32.HI UR4, URZ, UR23, UR4 ;  /* 0x00000017ff048299 */ /* 0x000fe40008011604 */
[----:B------:R-:W-:Y:S02]  /*44a0*/  UIMAD UR8, UR42, UR11, UR6 ;  /* 0x0000000b2a0872a4 */ /* 0x000fe4000f8e0206 */
[----:B------:R-:W-:Y:S04]  /*44b0*/  @!UP0 USEL UR4, UR5, UR4, !UP4 ;  /* 0x0000000405048287 */ /* 0x000fe8000e000000 */
[----:B------:R-:W-:Y:S02]  /*44c0*/  @!UP0 UIMAD UR8, UR7, UR8, UR4 ;  /* 0x00000008070882a4 */ /* 0x000fe4000f8e0204 */
[----:B------:R-:W-:Y:S02]  /*44d0*/  @!UP0 UIADD3 UR9, UPT, UPT, UR10, -UR4, URZ ;  /* 0x800000040a098290 */ /* 0x000fe4000fffe0ff */
[----:B------:R-:W-:Y:S02]  /*44e0*/  UIADD3 UR4, UPT, UPT, -UR5, URZ, URZ ;  /* 0x000000ff05047290 */ /* 0x000fe4000fffe1ff */
[----:B------:R-:W-:Y:S02]  /*44f0*/  UIADD3 UR7, UPT, UPT, -UR6, URZ, URZ ;  /* 0x000000ff06077290 */ /* 0x000fe4000fffe1ff */
[----:B------:R-:W-:Y:S02]  /*4500*/  @!UP0 UIMAD UR6, UR9, UR42, UR5 ;  /* 0x0000002a090682a4 */ /* 0x000fe4000f8e0205 */
[----:B------:R-:W-:Y:S02]  /*4510*/  UIMAD UR14, UR15, UR4, UR14 ;  /* 0x000000040f0e72a4 */ /* 0x000fe4000f8e020e */
[----:B------:R-:W-:Y:S01]  /*4520*/  UIMAD UR13, UR50, UR7, UR13 ;  /* 0x00000007320d72a4 */ /* 0x000fe2000f8e020d */
[----:B------:R-:W-:Y:S02]  /*4530*/  @!UP0 UMOV UR5, UR8 ;  /* 0x0000000800058c82 */ /* 0x000fe40008000000 */
[----:B------:R-:W-:Y:S02]  /*4540*/  UIMAD UR14, UR5, UR15, UR14 ;  /* 0x0000000f050e72a4 */ /* 0x000fe4000f8e020e */
[----:B------:R-:W-:Y:S11]  /*4550*/  UIMAD UR13, UR6, UR50, UR13 ;  /* 0x00000032060d72a4 */ /* 0x000ff6000f8e020d */
[----:B------:R-:W-:Y:S01]  /*4560*/  @!UPT UIADD3 URZ, UPT, UPT, URZ, URZ, URZ ;  /* 0x000000fffffff290 */ /* 0x000fe2000fffe0ff */
.L_x_77:
[----:B------:R-:W3:Y:S01]  /*4570*/  @!UP2 LDCU.128 UR8, c[0x0][0xb10] ;  /* 0x00016200ff08a7ac */ /* 0x000ee20008000c00 */
[C---:B----4-:R-:W-:Y:S02]  /*4580*/  ISETP.NE.U32.AND P1, PT, R4.reuse, RZ, PT ;  /* 0x000000ff0400720c */ /* 0x050fe40003f25070 */
[----:B------:R-:W-:Y:S02]  /*4590*/  ISETP.NE.U32.AND P0, PT, R4, RZ, PT ;  /* 0x000000ff0400720c */ /* 0x000fe40003f05070 */
[C---:B------:R-:W-:Y:S02]  /*45a0*/  ISETP.NE.AND.EX P1, PT, R5.reuse, RZ, PT, P1 ;  /* 0x000000ff0500720c */ /* 0x040fe40003f25310 */
[----:B------:R-:W-:Y:S01]  /*45b0*/  ISETP.NE.AND.EX P0, PT, R5, RZ, PT, P0 ;  /* 0x000000ff0500720c */ /* 0x000fe20003f05300 */
[----:B------:R-:W4:Y:S01]  /*45c0*/  @!UP2 LDCU UR5, c[0x0][0xb0c] ;  /* 0x00016180ff05a7ac */ /* 0x000f220008000800 */
[----:B------:R-:W-:Y:S01]  /*45d0*/  SHF.L.U32 R9, R15, 0x1f, RZ ;  /* 0x0000001f0f097819 */ /* 0x000fe200000006ff */
[----:B------:R-:W-:Y:S02]  /*45e0*/  USHF.L.U32 UR35, UR16, 0x7, URZ ;  /* 0x0000000710237899 */ /* 0x000fe400080006ff */
[----:B------:R-:W-:Y:S02]  /*45f0*/  USHF.L.U32 UR34, UR20, 0x7, URZ ;  /* 0x0000000714227899 */ /* 0x000fe400080006ff */
[----:B---3--:R-:W-:Y:S07]  /*4600*/  UIMAD.WIDE.U32 UR6, UR14, UR8, URZ ;  /* 0x000000080e0672a5 */ /* 0x008fee000f8e00ff */
[----:B------:R-:W-:Y:S01]  /*4610*/  @!UP2 UMOV UR4, UR7 ;  /* 0x000000070004ac82 */ /* 0x000fe20008000000 */
[----:B----4-:R-:W-:Y:S02]  /*4620*/  @!UP2 UISETP.NE.AND UP0, UPT, UR5, 0x1, UPT ;  /* 0x000000010500a88c */ /* 0x010fe4000bf05270 */
[----:B------:R-:W-:Y:S02]  /*4630*/  @!UP2 USHF.R.U32.HI UR4, URZ, UR9, UR4 ;  /* 0x00000009ff04a299 */ /* 0x000fe40008011604 */
[----:B------:R-:W-:Y:S02]  /*4640*/  UIMAD.WIDE.U32 UR6, UR13, UR11, URZ ;  /* 0x0000000b0d0672a5 */ /* 0x000fe4000f8e00ff */
[----:B------:R-:W-:Y:S02]  /*4650*/  @!UP2 USEL UR8, UR14, UR4, !UP0 ;  /* 0x000000040e08a287 */ /* 0x000fe4000c000000 */
[----:B------:R-:W-:Y:S03]  /*4660*/  @!UP2 UISETP.NE.AND UP0, UPT, UR10, 0x1, UPT ;  /* 0x000000010a00a88c */ /* 0x000fe6000bf05270 */
[----:B------:R-:W-:Y:S02]  /*4670*/  @!UP2 UMOV UR6, UR7 ;  /* 0x000000070006ac82 */ /* 0x000fe40008000000 */
[----:B------:R-:W3:Y:S02]  /*4680*/  @!UP2 LDCU UR4, c[0x0][0xb20] ;  /* 0x00016400ff04a7ac */ /* 0x000ee40008000800 */
[----:B---3--:R-:W-:Y:S04]  /*4690*/  @!UP2 USHF.R.U32.HI UR6, URZ, UR4, UR6 ;  /* 0x00000004ff06a299 */ /* 0x008fe80008011606 */
[----:B------:R-:W-:Y:S04]  /*46a0*/  @!UP2 USEL UR6, UR13, UR6, !UP0 ;  /* 0x000000060d06a287 */ /* 0x000fe8000c000000 */
[----:B------:R-:W-:Y:S02]  /*46b0*/  @!UP2 UIADD3 UR4, UPT, UPT, -UR8, UR6, URZ ;  /* 0x000000060804a290 */ /* 0x000fe4000fffe1ff */
[----:B------:R-:W-:Y:S02]  /*46c0*/  @!UP2 UIADD3 UR6, UPT, UPT, UR8, -UR6, URZ ;  /* 0x800000060806a290 */ /* 0x000fe4000fffe0ff */
[----:B------:R-:W-:Y:S02]  /*46d0*/  @!UP2 UIMAD UR14, UR4, UR5, UR14 ;  /* 0x00000005040ea2a4 */ /* 0x000fe4000f8e020e */
[----:B------:R-:W-:Y:S01]  /*46e0*/  @!UP2 UIMAD UR13, UR6, UR10, UR13 ;  /* 0x0000000a060da2a4 */ /* 0x000fe2000f8e020d */
[----:B------:R-:W-:Y:S11]  /*46f0*/  BRA.U UP3, `(.L_x_78) ;  /* 0x0000000103107547 */ /* 0x000ff6000b800000 */
[----:B--2---:R-:W-:Y:S04]  /*4700*/  MOV R0, UR43 ;  /* 0x0000002b00007c02 */ /* 0x004fe80008000f00 */
[----:B------:R-:W-:Y:S04]  /*4710*/  SHF.L.U32 R11, R0, 0x1f, RZ ;  /* 0x0000001f000b7819 */ /* 0x000fe800000006ff */
[----:B------:R-:W2:Y:S02]  /*4720*/  SYNCS.PHASECHK.TRANS64.TRYWAIT P2, [UR21+0x98], R11 ;  /* 0x0000980bff0075a7 */ /* 0x000ea40008041115 */
[----:B--2---:R-:W-:Y:S05]  /*4730*/  @!P2 BRA `(.L_x_79) ;  /* 0x000000540038a947 */ /* 0x004fea0003800000 */
.L_x_78:
[----:B------:R-:W-:Y:S05]  /*4740*/  @!P1 BRA `(.L_x_80) ;  /* 0x0000000000309947 */ /* 0x000fea0003800000 */
[----:B------:R-:W-:Y:S01]  /*4750*/  ISETP.NE.U32.AND P1, PT, R2, RZ, PT ;  /* 0x000000ff0200720c */ /* 0x000fe20003f25070 */
[----:B------:R-:W3:Y:S01]  /*4760*/  LDCU.64 UR4, c[0x0][0x358] ;  /* 0x00006b00ff0477ac */ /* 0x000ee20008000a00 */
[----:B------:R-:W-:Y:S02]  /*4770*/  IMAD.MOV.U32 R80, RZ, RZ, 0x1 ;  /* 0x00000001ff507424 */ /* 0x000fe400078e00ff */
[----:B------:R-:W-:Y:S11]  /*4780*/  ISETP.NE.AND.EX P1, PT, R3, RZ, PT, P1 ;  /* 0x000000ff0300720c */ /* 0x000ff60003f25310 */
[----:B------:R-:W-:Y:S02]  /*4790*/  @!UPT UIADD3 URZ, UPT, UPT, URZ, URZ, URZ ;  /* 0x000000fffffff290 */ /* 0x000fe4000fffe0ff */
[----:B--2---:R-:W2:Y:S01]  /*47a0*/  @P1 LDC.64 R10, c[0x0][0x888] ;  /* 0x00022200ff0a1b82 */ /* 0x004ea20000000a00 */
[----:B------:R-:W-:Y:S04]  /*47b0*/  @P1 IMAD R0, R4, UR36, RZ ;  /* 0x0000002404001c24 */ /* 0x000fe8000f8e02ff */
[----:B--2---:R-:W-:Y:S04]  /*47c0*/  @P1 IMAD.WIDE R10, R0, 0x4, R10 ;  /* 0x00000004000a1825 */ /* 0x004fe800078e020a */
[----:B------:R-:W-:Y:S01]  /*47d0*/  HFMA2 R0, -RZ, RZ, 0, 5.9604644775390625e-08 ;  /* 0x00000001ff007431 */ /* 0x000fe200000001ff */
[----:B---3-5:R3:W5:Y:S04]  /*47e0*/  @P1 LDG.E R41, desc[UR4][R10.64] ;  /* 0x000000040a291981 */ /* 0x028768000c1e1900 */
[----:B------:R-:W-:Y:S01]  /*47f0*/  @!P1 PRMT R80, R0, 0x7610, R80 ;  /* 0x0000761000509816 */ /* 0x000fe20000000050 */
[----:B---3--:R-:W4:Y:S06]  /*4800*/  @!P1 LDC R41, c[0x0][0x880] ;  /* 0x00022000ff299b82 */ /* 0x008f2c0000000800 */
.L_x_80:
[----:B----45:R-:W-:Y:S01]  /*4810*/  @!P0 FSETP.EQ.AND P1, PT, R41, RZ, PT ;  /* 0x000000ff2900820b */ /* 0x030fe20003f22000 */
[----:B------:R-:W-:Y:S01]  /*4820*/  @!UPT UIADD3 URZ, UPT, UPT, URZ, URZ, URZ ;  /* 0x000000fffffff290 */ /* 0x000fe2000fffe0ff */
[----:B------:R-:W-:Y:S11]  /*4830*/  @!P0 BRA `(.L_x_81) ;  /* 0x0000000000188947 */ /* 0x000ff60003800000 */
[----:B------:R-:W-:Y:S02]  /*4840*/  LOP3.LUT P0, RZ, R80, 0xff, RZ, 0xc0, !PT ;  /* 0x000000ff50ff7812 */ /* 0x000fe4000780c0ff */
[----:B------:R-:W-:Y:S04]  /*4850*/  ISETP.NE.U32.AND P1, PT, R2, RZ, PT ;  /* 0x000000ff0200720c */ /* 0x000fe80003f25070 */
[----:B------:R-:W-:Y:S04]  /*4860*/  ISETP.NE.AND.EX P1, PT, R3, RZ, PT, P1 ;  /* 0x000000ff0300720c */ /* 0x000fe80003f25310 */
[----:B------:R-:W-:Y:S03]  /*4870*/  PLOP3.LUT P1, PT, P1, PT, PT, 0x8, 0x80 ;  /* 0x000000000080781c */ /* 0x000fe60000f2e170 */
[----:B------:R-:W-:Y:S11]  /*4880*/  @P0 FSETP.EQ.AND P1, PT, R41, RZ, PT ;  /* 0x000000ff2900020b */ /* 0x000ff60003f22000 */
[----:B------:R-:W-:Y:S02]  /*4890*/  @!UPT UIADD3 URZ, UPT, UPT, URZ, URZ, URZ ;  /* 0x000000fffffff290 */ /* 0x000fe4000fffe0ff */
.L_x_81:
[----:B------:R-:W3:Y:S01]  /*48a0*/  SYNCS.PHASECHK.TRANS64.TRYWAIT P2, [UR21+0x70], R9 ;  /* 0x00007009ff0075a7 */ /* 0x000ee20008041115 */
[----:B------:R-:W-:Y:S04]  /*48b0*/  ELECT P0, URZ, PT ;  /* 0x0000000000ff782f */ /* 0x000fe80003800000 */
[----:B------:R-:W-:Y:S11]  /*48c0*/  PLOP3.LUT P1, PT, P1, P0, PT, 0xf2, 0x2f ;  /* 0x00000000002f781c */ /* 0x000ff60000f21e72 */
[----:B------:R-:W-:Y:S02]  /*48d0*/  @!UPT UIADD3 URZ, UPT, UPT, URZ, URZ, URZ ;  /* 0x000000fffffff290 */ /* 0x000fe4000fffe0ff */
[----:B------:R-:W-:Y:S05]  /*48e0*/  @!P1 IADD3 R8, P0, PT, R16, 0x580, RZ ;  /* 0x0000058010089810 */ /* 0x000fea0007f1e0ff */
[----:B------:R-:W-:Y:S01]  /*48f0*/  @!P1 IMAD.X R6, RZ, RZ, R17, P0 ;  /* 0x000000ffff069224 */ /* 0x000fe200000e0611 */
[----:B---3--:R-:W-:Y:S07]  /*4900*/  @!P2 BRA `(.L_x_82) ;  /* 0x0000005000dca947 */ /* 0x008fee0003800000 */
.L_x_171:
[----:B------:R-:W-:Y:S01]  /*4910*/  @!P1 R2UR UR5, R8 ;  /* 0x00000000080592ca */ /* 0x000fe200000e0000 */
[----:B------:R-:W-:Y:S01]  /*4920*/  VOTEU.ALL UP0, P1 ;  /* 0x0000000000ff7886 */ /* 0x000fe20000800000 */
[----:B------:R-:W-:Y:S01]  /*4930*/  @!P1 R2UR UR4, R6 ;  /* 0x00000000060492ca */ /* 0x000fe200000e0000 */
[----:B--2---:R-:W-:Y:S01]  /*4940*/  @!P1 IMAD.MOV.U32 R0, RZ, RZ, 0x2000 ;  /* 0x00002000ff009424 */ /* 0x004fe200078e00ff */
[----:B------:R-:W-:Y:S01]  /*4950*/  UMOV UR8, 0x0 ;  /* 0x0000000000087882 */ /* 0x000fe20000000000 */
[----:B------:R-:W-:Y:S01]  /*4960*/  UMOV UR9, 0x10000000 ;  /* 0x1000000000097882 */ /* 0x000fe20000000000 */
[----:B------:R-:W-:Y:S01]  /*4970*/  @!UP0 UIADD3 UR32, UPT, UPT, UR21, 0x200, URZ ;  /* 0x0000020015208890 */ /* 0x000fe2000fffe0ff */
[----:B------:R-:W-:Y:S01]  /*4980*/  @!P1 IADD3 R8, P0, PT, R16, 0x580, RZ ;  /* 0x0000058010089810 */ /* 0x000fe20007f1e0ff */
[----:B------:R-:W-:Y:S01]  /*4990*/  VOTEU.ALL UP0, P1 ;  /* 0x0000000000ff7886 */ /* 0x000fe20000800000 */
[----:B------:R-:W-:Y:S03]  /*49a0*/  UPRMT UR6, UR47, 0x654, UR33 ;  /* 0x000006542f067896 */ /* 0x000fe60008000021 */
[----:B------:R-:W-:Y:S02]  /*49b0*/  @!P1 IMAD.X R6, RZ, RZ, R17, P0 ;  /* 0x000000ffff069224 */ /* 0x000fe400000e0611 */
[----:B------:R-:W-:Y:S02]  /*49c0*/  IMAD.U32 R10, RZ, RZ, UR5 ;  /* 0x00000005ff0a7e24 */ /* 0x000fe4000f8e00ff */
[----:B------:R-:W-:Y:S03]  /*49d0*/  IMAD.U32 R11, RZ, RZ, UR4 ;  /* 0x00000004ff0b7e24 */ /* 0x000fe6000f8e00ff */
[----:B------:R-:W-:Y:S02]  /*49e0*/  @!P1 R2UR UR4, R10 ;  /* 0x000000000a0492ca */ /* 0x000fe400000e0000 */
[----:B------:R-:W-:Y:S11]  /*49f0*/  @!P1 R2UR UR5, R11 ;  /* 0x000000000b0592ca */ /* 0x000ff600000e0000 */
[----:B------:R-:W-:Y:S02]  /*4a00*/  @!UPT UIADD3 URZ, UPT, UPT, URZ, URZ, URZ ;  /* 0x000000fffffff290 */ /* 0x000fe4000fffe0ff */
[----:B------:R2:W-:Y:S01]  /*4a10*/  @!UP0 UTMALDG.3D [UR32], [UR4], desc[UR8] ;  /* 0x00000820040085b4 */ /* 0x0005e20008011000 */
[----:B------:R2:W-:Y:S01]  /*4a20*/  @!P1 SYNCS.ARRIVE.TRANS64.RED.A0TR RZ, [UR21+0x50], R0 ;  /* 0x00005000ffff99a7 */ /* 0x0005e20008300415 */
[----:B------:R-:W-:Y:S01]  /*4a30*/  SYNCS.ARRIVE.TRANS64.RED.A1T0 RZ, [UR6], RZ ;  /* 0x000000ffffff79a7 */ /* 0x000fe20008100406 */
[----:B------:R-:W3:Y:S02]  /*4a40*/  SYNCS.PHASECHK.TRANS64.TRYWAIT P2, [UR21+0x78], R9 ;  /* 0x00007809ff0075a7 */ /* 0x000ee40008041115 */
[----:B--23--:R-:W-:Y:S05]  /*4a50*/  @!P2 BRA `(.L_x_83) ;  /* 0x0000005000a0a947 */ /* 0x00cfea0003800000 */
.L_x_173:
        /* <DEDUP_REMOVED lines=8> */
[----:B------:R-:W-:Y:S01]  /*4ae0*/  @!UP0 UIADD3 UR24, UPT, UPT, UR21, 0x2200, URZ ;  /* 0x0000220015188890 */ /* 0x000fe2000fffe0ff */
[----:B------:R-:W-:Y:S01]  /*4af0*/  VOTEU.ALL UP0, P1 ;  /* 0x0000000000ff7886 */ /* 0x000fe20000800000 */
[----:B------:R-:W-:Y:S01]  /*4b00*/  UMOV UR27, UR35 ;  /* 0x00000023001b7c82 */ /* 0x000fe20008000000 */
[----:B------:R-:W-:Y:S02]  /*4b10*/  UMOV UR28, UR36 ;  /* 0x00000024001c7c82 */ /* 0x000fe40008000000 */
[----:B------:R-:W-:Y:S01]  /*4b20*/  IMAD.U32 R10, RZ, RZ, UR5 ;  /* 0x00000005ff0a7e24 */ /* 0x000fe2000f8e00ff */
[----:B------:R-:W-:Y:S01]  /*4b30*/  UPRMT UR6, UR47, 0x654, UR25 ;  /* 0x000006542f067896 */ /* 0x000fe20008000019 */
[----:B------:R-:W-:Y:S02]  /*4b40*/  IMAD.U32 R11, RZ, RZ, UR4 ;  /* 0x00000004ff0b7e24 */ /* 0x000fe4000f8e00ff */
[----:B------:R-:W-:Y:S01]  /*4b50*/  @!P1 IMAD.X R6, RZ, RZ, R17, P0 ;  /* 0x000000ffff069224 */ /* 0x000fe200000e0611 */
        /* <DEDUP_REMOVED lines=8> */
.L_x_175:
[----:B------:R-:W-:Y:S01]  /*4be0*/  @!P1 R2UR UR5, R8 ;  /* 0x00000000080592ca */ /* 0x000fe200000e0000 */
[----:B------:R-:W-:Y:S01]  /*4bf0*/  VOTEU.ALL UP0, P1 ;  /* 0x0000000000ff7886 */ /* 0x000fe20000800000 */
[----:B------:R-:W-:Y:S01]  /*4c00*/  @!P1 R2UR UR4, R6 ;  /* 0x00000000060492ca */ /* 0x000fe200000e0000 */
[----:B--2---:R-:W-:Y:S01]  /*4c10*/  @!P1 IMAD.MOV.U32 R0, RZ, RZ, 0x2000 ;  /* 0x00002000ff009424 */ /* 0x004fe200078e00ff */
[----:B------:R-:W-:Y:S01]  /*4c20*/  UMOV UR8, 0x0 ;  /* 0x0000000000087882 */ /* 0x000fe20000000000 */
[----:B------:R-:W-:Y:S01]  /*4c30*/  UMOV UR9, 0x10000000 ;  /* 0x1000000000097882 */ /* 0x000fe20000000000 */
[----:B------:R-:W-:Y:S01]  /*4c40*/  @!UP0 UIADD3 UR18, UPT, UPT, UR34, 0x40, URZ ;  /* 0x0000004022128890 */ /* 0x000fe2000fffe0ff */
[----:B------:R-:W-:Y:S01]  /*4c50*/  VIADD R14, R14, 0x1 ;  /* 0x000000010e0e7836 */ /* 0x000fe20000000000 */
[----:B------:R-:W-:Y:S01]  /*4c60*/  @!UP0 UIADD3 UR16, UPT, UPT, UR21, 0x4200, URZ ;  /* 0x0000420015108890 */ /* 0x000fe2000fffe0ff */
[----:B------:R-:W-:Y:S01]  /*4c70*/  VOTEU.ALL UP0, P1 ;  /* 0x0000000000ff7886 */ /* 0x000fe20000800000 */
[----:B------:R-:W-:Y:S01]  /*4c80*/  UMOV UR19, UR35 ;  /* 0x0000002300137c82 */ /* 0x000fe20008000000 */
[----:B------:R-:W-:Y:S02]  /*4c90*/  UMOV UR20, UR36 ;  /* 0x0000002400147c82 */ /* 0x000fe40008000000 */
[----:B------:R-:W-:Y:S01]  /*4ca0*/  IMAD.U32 R10, RZ, RZ, UR5 ;  /* 0x00000005ff0a7e24 */ /* 0x000fe2000f8e00ff */
[----:B------:R-:W-:Y:S01]  /*4cb0*/  UPRMT UR6, UR47, 0x654, UR17 ;  /* 0x000006542f067896 */ /* 0x000fe20008000011 */
        /* <DEDUP_REMOVED lines=9> */
.L_x_177:
[----:B------:R-:W-:Y:S01]  /*4d50*/  @!P1 IADD3 R6, P0, PT, R16, 0x580, RZ ;  /* 0x0000058010069810 */ /* 0x000fe20007f1e0ff */
[----:B------:R-:W-:Y:S01]  /*4d60*/  VOTEU.ALL UP0, P1 ;  /* 0x0000000000ff7886 */ /* 0x000fe20000800000 */
[----:B------:R-:W-:Y:S01]  /*4d70*/  UMOV UR6, 0x0 ;  /* 0x0000000000067882 */ /* 0x000fe20000000000 */
[----:B------:R-:W-:Y:S01]  /*4d80*/  UMOV UR7, 0x10000000 ;  /* 0x1000000000077882 */ /* 0x000fe20000000000 */
[----:B------:R-:W-:Y:S01]  /*4d90*/  @!P1 R2UR UR5, R6 ;  /* 0x00000000060592ca */ /* 0x000fe200000e0000 */
[----:B--2---:R-:W-:Y:S01]  /*4da0*/  @!P1 IMAD.X R0, RZ, RZ, R17, P0 ;  /* 0x000000ffff009224 */ /* 0x004fe200000e0611 */
[----:B------:R-:W-:Y:S01]  /*4db0*/  @!UP0 UIADD3 UR10, UPT, UPT, UR34, 0x60, URZ ;  /* 0x00000060220a8890 */ /* 0x000fe2000fffe0ff */
[----:B------:R-:W-:Y:S01]  /*4dc0*/  R2UR UR16, R82 ;  /* 0x00000000521072ca */ /* 0x000fe200000e0000 */
[----:B------:R-:W-:Y:S01]  /*4dd0*/  @!UP0 UIADD3 UR8, UPT, UPT, UR21, 0x6200, URZ ;  /* 0x0000620015088890 */ /* 0x000fe2000fffe0ff */
[----:B------:R-:W-:Y:S01]  /*4de0*/  ISETP.NE.AND P0, PT, R14, 0x2, PT ;  /* 0x000000020e00780c */ /* 0x000fe20003f05270 */
[----:B------:R-:W-:Y:S01]  /*4df0*/  @!UP0 UIADD3 UR9, UPT, UPT, UR21, 0x68, URZ ;  /* 0x0000006815098890 */ /* 0x000fe2000fffe0ff */
[----:B------:R-:W-:Y:S01]  /*4e00*/  @!P1 R2UR UR4, R0 ;  /* 0x00000000000492ca */ /* 0x000fe200000e0000 */
[----:B------:R-:W-:Y:S01]  /*4e10*/  VOTEU.ALL UP0, P1 ;  /* 0x0000000000ff7886 */ /* 0x000fe20000800000 */
[----:B------:R-:W-:Y:S01]  /*4e20*/  UMOV UR11, UR35 ;  /* 0x00000023000b7c82 */ /* 0x000fe20008000000 */
[----:B------:R-:W-:Y:S01]  /*4e30*/  UMOV UR12, UR36 ;  /* 0x00000024000c7c82 */ /* 0x000fe20008000000 */
[----:B------:R-:W-:Y:S01]  /*4e40*/  SEL R0, RZ, 0x1, P0 ;  /* 0x00000001ff007807 */ /* 0x000fe20000000000 */
[----:B------:R-:W-:Y:S01]  /*4e50*/  UIADD3 UR20, UPT, UPT, UR13, UR63, URZ ;  /* 0x0000003f0d147290 */ /* 0x000fe2000fffe0ff */
[----:B------:R-:W-:Y:S01]  /*4e60*/  IMAD.U32 R8, RZ, RZ, UR5 ;  /* 0x00000005ff087e24 */ /* 0x000fe2000f8e00ff */
[----:B------:R-:W-:Y:S01]  /*4e70*/  LOP3.LUT R15, R15, 0x1, RZ, 0x3c, !PT ;  /* 0x000000010f0f7812 */ /* 0x000fe200078e3cff */
[----:B------:R-:W-:Y:S01]  /*4e80*/  UPLOP3.LUT UP3, UPT, UPT, UPT, UPT, 0x80, 0x8 ;  /* 0x000000000008789c */ /* 0x000fe20003f6f070 */
[----:B------:R-:W-:Y:S01]  /*4e90*/  LOP3.LUT R13, R13, R0, RZ, 0x3c, !PT ;  /* 0x000000000d0d7212 */ /* 0x000fe200078e3cff */
[----:B------:R-:W-:Y:S01]  /*4ea0*/  UIADD3 UR16, UPT, UPT, UR14, UR16, URZ ;  /* 0x000000100e107290 */ /* 0x000fe2000fffe0ff */
[----:B------:R-:W-:Y:S01]  /*4eb0*/  SEL R14, R14, RZ, P0 ;  /* 0x000000ff0e0e7207 */ /* 0x000fe20000000000 */
[----:B------:R-:W-:Y:S01]  /*4ec0*/  UMOV UR36, UR29 ;  /* 0x0000001d00247c82 */ /* 0x000fe20008000000 */
[----:B------:R-:W-:Y:S01]  /*4ed0*/  IMAD.U32 R9, RZ, RZ, UR4 ;  /* 0x00000004ff097e24 */ /* 0x000fe2000f8e00ff */
[----:B------:R-:W-:Y:S04]  /*4ee0*/  @!P1 R2UR UR4, R8 ;  /* 0x00000000080492ca */ /* 0x000fe800000e0000 */
[----:B------:R-:W-:Y:S11]  /*4ef0*/  @!P1 R2UR UR5, R9 ;  /* 0x00000000090592ca */ /* 0x000ff600000e0000 */
[----:B------:R-:W-:Y:S02]  /*4f00*/  @!UPT UIADD3 URZ, UPT, UPT, URZ, URZ, URZ ;  /* 0x000000fffffff290 */ /* 0x000fe4000fffe0ff */
[----:B------:R2:W-:Y:S01]  /*4f10*/  @!UP0 UTMALDG.3D [UR8], [UR4], desc[UR6] ;  /* 0x00000608040085b4 */ /* 0x0005e20008011000 */
[----:B------:R2:W-:Y:S01]  /*4f20*/  @!P1 SYNCS.ARRIVE.TRANS64.RED.A0TR RZ, [UR21+0x68], R7 ;  /* 0x00006807ffff99a7 */ /* 0x0005e20008300415 */
[----:B------:R-:W-:Y:S01]  /*4f30*/  SYNCS.ARRIVE.TRANS64.RED.A1T0 RZ, [UR37], RZ ;  /* 0x000000ffffff79a7 */ /* 0x000fe20008100425 */
[----:B------:R-:W-:Y:S05]  /*4f40*/  BRA.U UP1, `(.L_x_86) ;  /* 0xfffffff101687547 */ /* 0x000fea000b83ffff */
[----:B------:R-:W-:-:S04]  /*4f50*/  SHF.L.U32 R3, R15, 0x1f, RZ ;  /* 0x0000001f0f037819 */ /* 0x000fc800000006ff */
[----:B------:R-:W3:Y:S02]  /*4f60*/  SYNCS.PHASECHK.TRANS64.TRYWAIT P0, [UR21+0x70], R3 ;  /* 0x00007003ff0075a7 */ /* 0x000ee40008001115 */
[----:B---3--:R-:W-:Y:S05]  /*4f70*/  @!P0 BRA `(.L_x_87) ;  /* 0x0000004c00a08947 */ /* 0x008fea0003800000 */
.L_x_179:
[----:B------:R-:W4:Y:S02]  /*4f80*/  SYNCS.PHASECHK.TRANS64.TRYWAIT P0, [UR21+0x78], R3 ;  /* 0x00007803ff0075a7 */ /* 0x000f240008001115 */
[----:B----4-:R-:W-:Y:S05]  /*4f90*/  @!P0 BRA `(.L_x_88) ;  /* 0x0000004c00b08947 */ /* 0x010fea0003800000 */
.L_x_181:
[----:B------:R-:W4:Y:S02]  /*4fa0*/  SYNCS.PHASECHK.TRANS64.TRYWAIT P0, [UR21+0x80], R3 ;  /* 0x00008003ff0075a7 */ /* 0x000f240008001115 */
[----:B----4-:R-:W-:Y:S05]  /*4fb0*/  @!P0 BRA `(.L_x_89) ;  /* 0x0000004c00c08947 */ /* 0x010fea0003800000 */
.L_x_183:
[----:B---3--:R-:W-:-:S07]  /*4fc0*/  MOV R0, UR21 ;  /* 0x0000001500007c02 */ /* 0x008fce0008000f00 */
.L_x_90:
[----:B---3--:R-:W-:-:S04]  /*4fd0*/  SHF.L.U32 R3, R15, 0x1f, RZ ;  /* 0x0000001f0f037819 */ /* 0x008fc800000006ff */
[----:B------:R3:W4:Y:S03]  /*4fe0*/  SYNCS.PHASECHK.TRANS64.TRYWAIT P0, [R0+URZ+0x88], R3 ;  /* 0x00008803000075a7 */ /* 0x00072600080011ff */
[----:B----4-:R-:W-:Y:S05]  /*4ff0*/  @!P0 NANOSLEEP.SYNCS 0x989680 ;  /* 0x009896800000895d */ /* 0x010fea0003900000 */
[----:B------:R-:W4:Y:S02]  /*5000*/  @!P0 SYNCS.PHASECHK.TRANS64 P0, [R0+URZ+0x88], R3 ;  /* 0x00008803000085a7 */ /* 0x000f2400080010ff */
[----:B-12-4-:R-:W-:Y:S05]  /*5010*/  @P0 EXIT ;  /* 0x000000000000094d */ /* 0x016fea0003800000 */
[----:B------:R-:W-:Y:S05]  /*5020*/  BRA `(.L_x_90) ;  /* 0xfffffffc00e87947 */ /* 0x000fea000383ffff */
.L_x_75:
[----:B------:R-:W-:-:S06]  /*5030*/  UISETP.GE.AND UP0, UPT, UR17, 0x4, UPT ;  /* 0x000000041100788c */ /* 0x000fcc000bf06270 */
[----:B------:R-:W-:-:S13]  /*5040*/  PLOP3.LUT P0, PT, PT, PT, UP0, 0x80, 0x8 ;  /* 0x000000000008781c */ /* 0x000fda0003f0f008 */
[----:B------:R-:W-:Y:S05]  /*5050*/  @!P0 EXIT ;  /* 0x000000000000894d */ /* 0x000fea0003800000 */
[----:B------:R-:W-:Y:S01]  /*5060*/  BAR.SYNC.DEFER_BLOCKING 0x6, 0xa0 ;  /* 0x0182800000007b1d */ /* 0x000fe20000010000 */
[C---:B------:R-:W-:Y:S01]  /*5070*/  IMAD.SHL.U32 R2, R94.reuse, 0x20, RZ ;  /* 0x000000205e027824 */ /* 0x040fe200078e00ff */
[C---:B------:R-:W-:Y:S01]  /*5080*/  SHF.L.U32 R37, R94.reuse, 0x10, RZ ;  /* 0x000000105e257819 */ /* 0x040fe200000006ff */
[C---:B------:R-:W-:Y:S01]  /*5090*/  IMAD.SHL.U32 R93, R94.reuse, 0x4, RZ ;  /* 0x000000045e5d7824 */ /* 0x040fe200078e00ff */
[----:B------:R-:W-:Y:S01]  /*50a0*/  LOP3.LUT R95, R94, 0x60, RZ, 0xc0, !PT ;  /* 0x000000605e5f7812 */ /* 0x000fe200078ec0ff */
[----:B------:R-:W-:Y:S01]  /*50b0*/  HFMA2 R86, -RZ, RZ, 0, 0 ;  /* 0x00000000ff567431 */ /* 0x000fe200000001ff */
[----:B------:R-:W-:Y:S02]  /*50c0*/  UMOV UR44, 0x400 ;  /* 0x00000400002c7882 */ /* 0x000fe40000000000 */
[----:B------:R-:W1:Y:S01]  /*50d0*/  LDC.64 R78, c[0x0][0x8b0] ;  /* 0x00022c00ff4e7b82 */ /* 0x000e620000000a00 */
[----:B------:R-:W-:Y:S01]  /*50e0*/  ULEA UR44, UR47, UR44, 0x18 ;  /* 0x0000002c2f2c7291 */ /* 0x000fe2000f8ec0ff */
[----:B------:R-:W-:Y:S01]  /*50f0*/  LOP3.LUT R6, R2, 0xc0, RZ, 0xc0, !PT ;  /* 0x000000c002067812 */ /* 0x000fe200078ec0ff */
[----:B------:R-:W2:Y:S01]  /*5100*/  LDCU.64 UR6, c[0x0][0x890] ;  /* 0x00011200ff0677ac */ /* 0x000ea20008000a00 */
[----:B------:R-:W-:Y:S01]  /*5110*/  LOP3.LUT R92, R94, 0x2, RZ, 0xc0, !PT ;  /* 0x000000025e5c7812 */ /* 0x000fe200078ec0ff */
[----:B------:R-:W-:Y:S01]  /*5120*/  IMAD.MOV.U32 R90, RZ, RZ, 0x1 ;  /* 0x00000001ff5a7424 */ /* 0x000fe200078e00ff */
[----:B------:R-:W-:Y:S01]  /*5130*/  LOP3.LUT R93, R6, 0x18, R93, 0xf8, !PT ;  /* 0x00000018065d7812 */ /* 0x000fe200078ef85d */
[----:B------:R-:W-:Y:S01]  /*5140*/  UIADD3 UR4, UPT, UPT, UR44, 0x200, URZ ;  /* 0x000002002c047890 */ /* 0x000fe2000fffe0ff */
[----:B------:R-:W3:Y:S01]  /*5150*/  LDC.64 R76, c[0x0][0x8a8] ;  /* 0x00022a00ff4c7b82 */ /* 0x000ee20000000a00 */
[----:B------:R-:W-:Y:S01]  /*5160*/  LOP3.LUT R37, R37, 0x600000, RZ, 0xc0, !PT ;  /* 0x0060000025257812 */ /* 0x000fe200078ec0ff */
[----:B------:R-:W-:Y:S01]  /*5170*/  IMAD.MOV.U32 R36, RZ, RZ, RZ ;  /* 0x000000ffff247224 */ /* 0x000fe200078e00ff */
[----:B------:R-:W-:-:S02]  /*5180*/  LOP3.LUT R93, R93, 0xf20, R2, 0xf8, !PT ;  /* 0x00000f205d5d7812 */ /* 0x000fc400078ef802 */
[----:B------:R-:W-:Y:S01]  /*5190*/  CS2R R88, SRZ ;  /* 0x0000000000587805 */ /* 0x000fe2000001ff00 */
[----:B------:R-:W-:Y:S01]  /*51a0*/  IMAD.U32 R84, RZ, RZ, UR4 ;  /* 0x00000004ff547e24 */ /* 0x000fe2000f8e00ff */
[----:B------:R-:W-:Y:S01]  /*51b0*/  LOP3.LUT R94, R94, 0x4, RZ, 0xc0, !PT ;  /* 0x000000045e5e7812 */ /* 0x000fe200078ec0ff */
[----:B------:R-:W4:Y:S01]  /*51c0*/  LDCU UR60, c[0x0][0x370] ;  /* 0x00006e00ff3c77ac */ /* 0x000f220008000800 */
[----:B------:R-:W4:Y:S02]  /*51d0*/  LDS R0, [UR44+0x150] ;  /* 0x0001502cff007984 */ /* 0x000f240008000800 */
[----:B------:R-:W-:Y:S01]  /*51e0*/  LEA R93, R93, R84, 0x1 ;  /* 0x000000545d5d7211 */ /* 0x000fe200078e08ff */
[----:B------:R-:W1:Y:S01]  /*51f0*/  LDCU UR43, c[0x0][0xb0c] ;  /* 0x00016180ff2b77ac */ /* 0x000e620008000800 */
[----:B--2---:R-:W-:Y:S01]  /*5200*/  IMAD.U32 R97, RZ, RZ, UR6 ;  /* 0x00000006ff617e24 */ /* 0x004fe2000f8e00ff */
[----:B------:R-:W-:Y:S02]  /*5210*/  MOV R96, UR7 ;  /* 0x0000000700607c02 */ /* 0x000fe40008000f00 */
[--C-:B------:R-:W-:Y:S01]  /*5220*/  IMAD R92, R92, -0x10, R93.reuse ;  /* 0xfffffff05c5c7824 */ /* 0x100fe200078e025d */
[----:B------:R-:W2:Y:S01]  /*5230*/  LDCU UR39, c[0x0][0xb30] ;  /* 0x00016600ff2777ac */ /* 0x000ea20008000800 */
[----:B------:R-:W-:Y:S01]  /*5240*/  IMAD R91, R94, -0x10, R93 ;  /* 0xfffffff05e5b7824 */ /* 0x000fe200078e025d */
[----:B------:R-:W1:Y:S01]  /*5250*/  LDCU.64 UR54, c[0x0][0x888] ;  /* 0x00011100ff3677ac */ /* 0x000e620008000a00 */
[----:B------:R-:W1:Y:S01]  /*5260*/  LDCU.64 UR40, c[0x0][0xb28] ;  /* 0x00016500ff2877ac */ /* 0x000e620008000a00 */
[----:B------:R-:W1:Y:S01]  /*5270*/  LDCU.128 UR56, c[0x0][0xb10] ;  /* 0x00016200ff3877ac */ /* 0x000e620008000c00 */
[----:B------:R-:W1:Y:S01]  /*5280*/  LDCU UR53, c[0x0][0x374] ;  /* 0x00006e80ff3577ac */ /* 0x000e620008000800 */
[----:B------:R-:W-:Y:S01]  /*5290*/  UMOV UR52, URZ ;  /* 0x000000ff00347c82 */ /* 0x000fe20008000000 */
[----:B------:R-:W-:Y:S01]  /*52a0*/  UMOV UR46, URZ ;  /* 0x000000ff002e7c82 */ /* 0x000fe20008000000 */
[----:B-1234-:R-:W-:-:S07]  /*52b0*/  IMAD.IADD R37, R0, 0x1, R37 ;  /* 0x0000000100257824 */ /* 0x01efce00078e0225 */
.L_x_134:
[----:B------:R-:W-:Y:S02]  /*52c0*/  LEA R3, R86, UR44, 0x3 ;  /* 0x0000002c56037c11 */ /* 0x000fe4000f8e18ff */
[----:B------:R-:W-:Y:S02]  /*52d0*/  SHF.L.U32 R0, R88, 0x1f, RZ ;  /* 0x0000001f58007819 */ /* 0x000fe400000006ff */
[----:B------:R-:W-:Y:S02]  /*52e0*/  LEA R5, R86, UR44, 0x4 ;  /* 0x0000002c56057c11 */ /* 0x000fe4000f8e20ff */
[----:B-1----:R-:W1:Y:S02]  /*52f0*/  SYNCS.PHASECHK.TRANS64.TRYWAIT P0, [R3+URZ+0xa0], R0 ;  /* 0x0000a000030075a7 */ /* 0x002e6400080011ff */
[----:B-12---:R-:W-:Y:S05]  /*5300*/  @!P0 BRA `(.L_x_91) ;  /* 0x0000004c00048947 */ /* 0x006fea0003800000 */
.L_x_184:
        /* <DEDUP_REMOVED lines=11> */
[----:B------:R-:W-:Y:S01]  /*53c0*/  PLOP3.LUT P0, PT, PT, PT, UP1, 0x80, 0x8 ;  /* 0x000000000008781c */ /* 0x000fe20003f0f018 */
[----:B------:R-:W-:Y:S11]  /*53d0*/  UP2UR UR62, UPR, URZ, 0x2 ;  /* 0x00000002ff3e7883 */ /* 0x000ff60008000000 */
[----:B------:R-:W-:Y:S01]  /*53e0*/  @!UPT UIADD3 URZ, UPT, UPT, URZ, URZ, URZ ;  /* 0x000000fffffff290 */ /* 0x000fe2000fffe0ff */
[----:B-1----:R-:W-:Y:S02]  /*53f0*/  @P0 SHF.R.U32.HI R0, RZ, 0x10, R5 ;  /* 0x00000010ff000819 */ /* 0x002fe40000011605 */
        /* <DEDUP_REMOVED lines=12> */
[----:B------:R-:W2:Y:S01]  /*54c0*/  LDCU UR12, c[0x0][0xb20] ;  /* 0x00016400ff0c77ac */ /* 0x000ea20008000800 */
[----:B------:R-:W-:Y:S02]  /*54d0*/  UIMAD.WIDE.U32 UR4, UR53, UR59, URZ ;  /* 0x0000003b350472a5 */ /* 0x000fe4000f8e00ff */
[----:B------:R-:W-:Y:S02]  /*54e0*/  UIMAD.WIDE.U32 UR6, UR60, UR56, URZ ;  /* 0x000000383c0672a5 */ /* 0x000fe4000f8e00ff */
[----:B------:R-:W-:Y:S02]  /*54f0*/  UISETP.NE.AND UP0, UPT, UR58, 0x1, UPT ;  /* 0x000000013a00788c */ /* 0x000fe4000bf05270 */
[----:B------:R-:W-:Y:S02]  /*5500*/  UIMAD.WIDE.U32 UR8, UR37, UR59, URZ ;  /* 0x0000003b250872a5 */ /* 0x000fe4000f8e00ff */
[----:B------:R-:W-:Y:S02]  /*5510*/  UIMAD.WIDE.U32 UR10, UR38, UR56, URZ ;  /* 0x00000038260a72a5 */ /* 0x000fe4000f8e00ff */
[----:B------:R-:W-:Y:S02]  /*5520*/  UISETP.NE.AND UP1, UPT, UR43, 0x1, UPT ;  /* 0x000000012b00788c */ /* 0x000fe4000bf25270 */
[----:B------:R-:W-:Y:S01]  /*5530*/  UISETP.NE.AND UP2, UPT, UR42, 0x1, UPT ;  /* 0x000000012a00788c */ /* 0x000fe2000bf45270 */
[----:B------:R-:W-:Y:S02]  /*5540*/  UMOV UR4, UR5 ;  /* 0x0000000500047c82 */ /* 0x000fe40008000000 */
[----:B--2---:R-:W-:Y:S03]  /*5550*/  USHF.R.U32.HI UR5, URZ, UR12, UR4 ;  /* 0x0000000cff057299 */ /* 0x004fe60008011604 */
[----:B------:R-:W-:Y:S02]  /*5560*/  UMOV UR4, UR7 ;  /* 0x0000000700047c82 */ /* 0x000fe40008000000 */
[----:B------:R-:W-:Y:S02]  /*5570*/  USHF.R.U32.HI UR7, URZ, UR57, UR4 ;  /* 0x00000039ff077299 */ /* 0x000fe40008011604 */
[----:B------:R-:W-:Y:S02]  /*5580*/  USEL UR4, UR53, UR5, !UP0 ;  /* 0x0000000535047287 */ /* 0x000fe4000c000000 */
[----:B------:R-:W-:Y:S01]  /*5590*/  USEL UR7, UR60, UR7, !UP1 ;  /* 0x000000073c077287 */ /* 0x000fe2000c800000 */
[----:B------:R-:W-:Y:S01]  /*55a0*/  UMOV UR5, UR9 ;  /* 0x0000000900057c82 */ /* 0x000fe20008000000 */
[----:B------:R-:W-:Y:S02]  /*55b0*/  UIMAD.WIDE.U32 UR8, UR4, UR40, URZ ;  /* 0x00000028040872a5 */ /* 0x000fe4000f8e00ff */
[----:B------:R-:W-:Y:S03]  /*55c0*/  USHF.R.U32.HI UR6, URZ, UR12, UR5 ;  /* 0x0000000cff067299 */ /* 0x000fe60008011605 */
[----:B------:R-:W-:Y:S01]  /*55d0*/  UMOV UR5, UR11 ;  /* 0x0000000b00057c82 */ /* 0x000fe20008000000 */
[----:B------:R-:W-:Y:S02]  /*55e0*/  UIMAD.WIDE.U32 UR10, UR7, UR40, URZ ;  /* 0x00000028070a72a5 */ /* 0x000fe4000f8e00ff */
[----:B------:R-:W-:Y:S02]  /*55f0*/  USHF.R.U32.HI UR12, URZ, UR57, UR5 ;  /* 0x00000039ff0c7299 */ /* 0x000fe40008011605 */
[----:B------:R-:W-:Y:S01]  /*5600*/  USEL UR6, UR37, UR6, !UP0 ;  /* 0x0000000625067287 */ /* 0x000fe2000c000000 */
[----:B------:R-:W-:Y:S02]  /*5610*/  UMOV UR5, UR9 ;  /* 0x0000000900057c82 */ /* 0x000fe40008000000 */
[----:B------:R-:W-:Y:S01]  /*5620*/  UMOV UR10, UR11 ;  /* 0x0000000b000a7c82 */ /* 0x000fe20008000000 */
[----:B------:R-:W-:Y:S02]  /*5630*/  @UP2 USHF.R.U32.HI UR4, URZ, UR41, UR5 ;  /* 0x00000029ff042299 */ /* 0x000fe40008011605 */
[----:B------:R-:W-:Y:S02]  /*5640*/  @UP2 USHF.R.U32.HI UR7, URZ, UR41, UR10 ;  /* 0x00000029ff072299 */ /* 0x000fe4000801160a */
[----:B------:R-:W-:Y:S02]  /*5650*/  UIMAD UR4, UR42, UR4, URZ ;  /* 0x000000042a0472a4 */ /* 0x000fe4000f8e02ff */
        /* <DEDUP_REMOVED lines=8> */
[----:B------:R-:W-:Y:S02]  /*56e0*/  USEL UR11, UR6, UR4, !UP2 ;  /* 0x00000004060b7287 */ /* 0x000fe4000d000000 */
[----:B------:R-:W-:Y:S02]  /*56f0*/  UIADD3 UR8, UPT, UPT, -UR5, URZ, URZ ;  /* 0x000000ff05087290 */ /* 0x000fe4000fffe1ff */
[----:B------:R-:W-:Y:S01]  /*5700*/  UIADD3 UR10, UPT, UPT, -UR11, URZ, URZ ;  /* 0x000000ff0b0a7290 */ /* 0x000fe2000fffe1ff */
[----:B------:R-:W-:Y:S01]  /*5710*/  @!UP0 UMOV UR4, UR9 ;  /* 0x0000000900048c82 */ /* 0x000fe20008000000 */
[----:B------:R-:W-:Y:S02]  /*5720*/  UIADD3 UR9, UPT, UPT, -UR6, URZ, URZ ;  /* 0x000000ff06097290 */ /* 0x000fe4000fffe1ff */
[----:B------:R-:W-:Y:S02]  /*5730*/  @!UP0 USHF.R.U32.HI UR4, URZ, UR41, UR4 ;  /* 0x00000029ff048299 */ /* 0x000fe40008011604 */
[----:B------:R-:W-:Y:S02]  /*5740*/  UIMAD UR10, UR42, UR10, UR6 ;  /* 0x0000000a2a0a72a4 */ /* 0x000fe4000f8e0206 */
[----:B------:R-:W-:Y:S04]  /*5750*/  @!UP0 USEL UR4, UR5, UR4, !UP2 ;  /* 0x0000000405048287 */ /* 0x000fe8000d000000 */
[----:B------:R-:W-:Y:S02]  /*5760*/  @!UP0 UIMAD UR10, UR7, UR10, UR4 ;  /* 0x0000000a070a82a4 */ /* 0x000fe4000f8e0204 */
[----:B------:R-:W-:Y:S02]  /*5770*/  @!UP0 UIADD3 UR11, UPT, UPT, UR11, -UR4, URZ ;  /* 0x800000040b0b8290 */ /* 0x000fe4000fffe0ff */
[----:B------:R-:W-:Y:S02]  /*5780*/  UIMAD UR7, UR43, UR8, UR38 ;  /* 0x000000082b0772a4 */ /* 0x000fe4000f8e0226 */
[----:B------:R-:W-:Y:S02]  /*5790*/  @!UP0 UIMAD UR6, UR11, UR42, UR5 ;  /* 0x0000002a0b0682a4 */ /* 0x000fe4000f8e0205 */
[----:B------:R-:W-:Y:S01]  /*57a0*/  UIMAD UR4, UR58, UR9, UR37 ;  /* 0x000000093a0472a4 */ /* 0x000fe2000f8e0225 */
[----:B------:R-:W-:Y:S02]  /*57b0*/  @!UP0 UMOV UR5, UR10 ;  /* 0x0000000a00058c82 */ /* 0x000fe40008000000 */
[----:B------:R-:W-:Y:S02]  /*57c0*/  UIMAD UR38, UR5, UR43, UR7 ;  /* 0x0000002b052672a4 */ /* 0x000fe4000f8e0207 */
[----:B------:R-:W-:Y:S11]  /*57d0*/  UIMAD UR37, UR6, UR58, UR4 ;  /* 0x0000003a062572a4 */ /* 0x000ff6000f8e0204 */
[----:B------:R-:W-:Y:S01]  /*57e0*/  @!UPT UIADD3 URZ, UPT, UPT, URZ, URZ, URZ ;  /* 0x000000fffffff290 */ /* 0x000fe2000fffe0ff */
.L_x_92:
[----:B------:R-:W-:Y:S01]  /*57f0*/  UISETP.NE.AND UP0, UPT, UR39, 0x1, UPT ;  /* 0x000000012700788c */ /* 0x000fe2000bf05270 */
[----:B------:R-:W-:Y:S01]  /*5800*/  LOP3.LUT P0, RZ, R84, 0x1b0, RZ, 0xc0, !PT ;  /* 0x000001b054ff7812 */ /* 0x000fe2000780c0ff */
[----:B------:R-:W-:Y:S01]  /*5810*/  USHF.L.U32 UR50, UR16, 0x7, URZ ;  /* 0x0000000710327899 */ /* 0x000fe200080006ff */
[----:B------:R-:W-:Y:S01]  /*5820*/  BSSY.RECONVERGENT B6, `(.L_x_93) ;  /* 0x0000034000067945 */ /* 0x000fe20003800200 */
[----:B------:R-:W-:Y:S01]  /*5830*/  USHF.L.U32 UR49, UR20, 0x7, URZ ;  /* 0x0000000714317899 */ /* 0x000fe200080006ff */
[----:B------:R-:W-:Y:S06]  /*5840*/  IADD3 R86, PT, PT, R86, 0x1, RZ ;  /* 0x0000000156567810 */ /* 0x000fec0007ffe0ff */
[----:B------:R-:W2:Y:S01]  /*5850*/  @!UP0 LDCU.128 UR12, c[0x0][0xb10] ;  /* 0x00016200ff0c87ac */ /* 0x000ea20008000c00 */
[----:B------:R-:W3:Y:S01]  /*5860*/  @!UP0 LDCU UR5, c[0x0][0xb0c] ;  /* 0x00016180ff0587ac */ /* 0x000ee20008000800 */
[----:B------:R-:W4:Y:S01]  /*5870*/  @!UP0 LDCU UR10, c[0x0][0xb20] ;  /* 0x00016400ff0a87ac */ /* 0x000f220008000800 */
[----:B--2---:R-:W-:Y:S02]  /*5880*/  UIMAD.WIDE.U32 UR8, UR38, UR12, URZ ;  /* 0x0000000c260872a5 */ /* 0x004fe4000f8e00ff */
[----:B------:R-:W-:Y:S02]  /*5890*/  UIMAD.WIDE.U32 UR6, UR37, UR15, URZ ;  /* 0x0000000f250672a5 */ /* 0x000fe4000f8e00ff */
[----:B------:R-:W-:Y:S03]  /*58a0*/  @!UP0 UISETP.NE.AND UP1, UPT, UR14, 0x1, UPT ;  /* 0x000000010e00888c */ /* 0x000fe6000bf25270 */
[----:B------:R-:W-:Y:S01]  /*58b0*/  @!UP0 UMOV UR4, UR9 ;  /* 0x0000000900048c82 */ /* 0x000fe20008000000 */
[----:B---3--:R-:W-:Y:S02]  /*58c0*/  @!UP0 UISETP.NE.AND UP2, UPT, UR5, 0x1, UPT ;  /* 0x000000010500888c */ /* 0x008fe4000bf45270 */
[----:B------:R-:W-:Y:S01]  /*58d0*/  @!UP0 USHF.R.U32.HI UR4, URZ, UR13, UR4 ;  /* 0x0000000dff048299 */ /* 0x000fe20008011604 */
[----:B------:R-:W-:Y:S02]  /*58e0*/  @!UP0 UMOV UR6, UR7 ;  /* 0x0000000700068c82 */ /* 0x000fe40008000000 */
[----:B----4-:R-:W-:Y:S02]  /*58f0*/  @!UP0 USHF.R.U32.HI UR6, URZ, UR10, UR6 ;  /* 0x0000000aff068299 */ /* 0x010fe40008011606 */
[----:B------:R-:W-:Y:S02]  /*5900*/  @!UP0 USEL UR7, UR38, UR4, !UP2 ;  /* 0x0000000426078287 */ /* 0x000fe4000d000000 */
[----:B------:R-:W-:Y:S04]  /*5910*/  @!UP0 USEL UR6, UR37, UR6, !UP1 ;  /* 0x0000000625068287 */ /* 0x000fe8000c800000 */
[----:B------:R-:W-:Y:S02]  /*5920*/  @!UP0 UIADD3 UR4, UPT, UPT, -UR7, UR6, URZ ;  /* 0x0000000607048290 */ /* 0x000fe4000fffe1ff */
[----:B------:R-:W-:Y:S02]  /*5930*/  @!UP0 UIADD3 UR6, UPT, UPT, UR7, -UR6, URZ ;  /* 0x8000000607068290 */ /* 0x000fe4000fffe0ff */
[----:B------:R-:W-:Y:S02]  /*5940*/  @!UP0 UIMAD UR38, UR4, UR5, UR38 ;  /* 0x00000005042682a4 */ /* 0x000fe4000f8e0226 */
[----:B------:R-:W-:Y:S01]  /*5950*/  @!UP0 UIMAD UR37, UR6, UR14, UR37 ;  /* 0x0000000e062582a4 */ /* 0x000fe2000f8e0225 */
[----:B------:R-:W-:Y:S11]  /*5960*/  @!P0 BRA `(.L_x_94) ;  /* 0x00000000007c8947 */ /* 0x000ff60003800000 */
[----:B------:R-:W2:Y:S01]  /*5970*/  LDCU.64 UR8, c[0x4][0x80] ;  /* 0x01001000ff0877ac */ /* 0x000ea20008000a00 */
[----:B------:R-:W-:Y:S01]  /*5980*/  MOV R2, 0x0 ;  /* 0x0000000000027802 */ /* 0x000fe20000000f00 */
[----:B------:R-:W-:Y:S02]  /*5990*/  HFMA2 R12, -RZ, RZ, 0, 5.9604644775390625e-08 ;  /* 0x00000001ff0c7431 */ /* 0x000fe400000001ff */
[----:B------:R-:W-:Y:S01]  /*59a0*/  IMAD.MOV.U32 R8, RZ, RZ, 0x70 ;  /* 0x00000070ff087424 */ /* 0x000fe200078e00ff */
[----:B------:R3:W4:Y:S01]  /*59b0*/  LDC.64 R14, c[0x4][R2] ;  /* 0x01000000020e7b82 */ /* 0x0007220000000a00 */
[----:B------:R-:W1:Y:S01]  /*59c0*/  LDCU.64 UR6, c[0x4][0x88] ;  /* 0x01001100ff0677ac */ /* 0x000e620008000a00 */
[----:B------:R-:W-:Y:S01]  /*59d0*/  IMAD.MOV.U32 R13, RZ, RZ, RZ ;  /* 0x000000ffff0d7224 */ /* 0x000fe200078e00ff */
[----:B------:R-:W1:Y:S01]  /*59e0*/  LDCU.64 UR4, c[0x4][0x8] ;  /* 0x01000100ff0477ac */ /* 0x000e620008000a00 */
[----:B--2---:R-:W-:Y:S01]  /*59f0*/  MOV R5, UR9 ;  /* 0x0000000900057c02 */ /* 0x004fe20008000f00 */
[----:B------:R-:W-:Y:S01]  /*5a00*/  IMAD.U32 R4, RZ, RZ, UR8 ;  /* 0x00000008ff047e24 */ /* 0x000fe2000f8e00ff */
[----:B-1----:R-:W-:Y:S01]  /*5a10*/  MOV R7, UR7 ;  /* 0x0000000700077c02 */ /* 0x002fe20008000f00 */
[----:B------:R-:W-:Y:S01]  /*5a20*/  IMAD.U32 R6, RZ, RZ, UR6 ;  /* 0x00000006ff067e24 */ /* 0x000fe2000f8e00ff */
[----:B------:R-:W-:Y:S01]  /*5a30*/  MOV R11, UR5 ;  /* 0x00000005000b7c02 */ /* 0x000fe20008000f00 */
[----:B------:R-:W-:Y:S02]  /*5a40*/  IMAD.U32 R10, RZ, RZ, UR4 ;  /* 0x00000004ff0a7e24 */ /* 0x000fe4000f8e00ff */
[----:B------:R-:W-:Y:S07]  /*5a50*/  LEPC R20, `(.L_x_95) ;  /* 0x000000001014794e */ /* 0x000fee0000000000 */
[----:B---345:R-:W-:Y:S05]  /*5a60*/  CALL.ABS.NOINC R14 ;  /* 0x000000000e007343 */ /* 0x038fea0003c00000 */
.L_x_95:
[----:B------:R-:W1:Y:S01]  /*5a70*/  LDCU.64 UR8, c[0x4][0x80] ;  /* 0x01001000ff0877ac */ /* 0x000e620008000a00 */
[----:B------:R-:W2:Y:S01]  /*5a80*/  LDC.64 R2, c[0x4][R2] ;  /* 0x0100000002027b82 */ /* 0x000ea20000000a00 */
[----:B------:R-:W-:Y:S02]  /*5a90*/  HFMA2 R12, -RZ, RZ, 0, 5.9604644775390625e-08 ;  /* 0x00000001ff0c7431 */ /* 0x000fe400000001ff */
[----:B------:R-:W-:Y:S02]  /*5aa0*/  IMAD.MOV.U32 R8, RZ, RZ, 0x70 ;  /* 0x00000070ff087424 */ /* 0x000fe400078e00ff */
[----:B------:R-:W-:Y:S01]  /*5ab0*/  IMAD.MOV.U32 R13, RZ, RZ, RZ ;  /* 0x000000ffff0d7224 */ /* 0x000fe200078e00ff */
[----:B------:R-:W3:Y:S01]  /*5ac0*/  LDCU.64 UR6, c[0x4][0x88] ;  /* 0x01001100ff0677ac */ /* 0x000ee20008000a00 */
[----:B------:R-:W4:Y:S01]  /*5ad0*/  LDCU.64 UR4, c[0x4][0x8] ;  /* 0x01000100ff0477ac */ /* 0x000f220008000a00 */
[----:B-1----:R-:W-:Y:S02]  /*5ae0*/  MOV R4, UR8 ;  /* 0x0000000800047c02 */ /* 0x002fe40008000f00 */
[----:B------:R-:W-:Y:S02]  /*5af0*/  MOV R5, UR9 ;  /* 0x0000000900057c02 */ /* 0x000fe40008000f00 */
[----:B---3--:R-:W-:Y:S01]  /*5b00*/  MOV R7, UR7 ;  /* 0x0000000700077c02 */ /* 0x008fe20008000f00 */
[----:B------:R-:W-:Y:S01]  /*5b10*/  IMAD.U32 R6, RZ, RZ, UR6 ;  /* 0x00000006ff067e24 */ /* 0x000fe2000f8e00ff */
[----:B----4-:R-:W-:Y:S01]  /*5b20*/  MOV R11, UR5 ;  /* 0x00000005000b7c02 */ /* 0x010fe20008000f00 */
[----:B------:R-:W-:Y:S02]  /*5b30*/  IMAD.U32 R10, RZ, RZ, UR4 ;  /* 0x00000004ff0a7e24 */ /* 0x000fe4000f8e00ff */
[----:B------:R-:W-:Y:S07]  /*5b40*/  LEPC R20, `(.L_x_94) ;  /* 0x000000001014794e */ /* 0x000fee0000000000 */
[----:B--2---:R-:W-:Y:S05]  /*5b50*/  CALL.ABS.NOINC R2 ;  /* 0x0000000002007343 */ /* 0x004fea0003c00000 */
.L_x_94:
[----:B------:R-:W-:Y:S05]  /*5b60*/  BSYNC.RECONVERGENT B6 ;  /* 0x0000000000067941 */ /* 0x000fea0003800200 */
.L_x_93:
[----:B------:R-:W-:Y:S02]  /*5b70*/  R2UR UR6, R83 ;  /* 0x00000000530672ca */ /* 0x000fe400000e0000 */
[----:B------:R-:W-:Y:S02]  /*5b80*/  R2UR UR5, R97 ;  /* 0x00000000610572ca */ /* 0x000fe400000e0000 */
[----:B------:R-:W-:Y:S02]  /*5b90*/  R2UR UR4, R96 ;  /* 0x00000000600472ca */ /* 0x000fe400000e0000 */
[----:B------:R-:W-:Y:S02]  /*5ba0*/  ISETP.NE.U32.AND P4, PT, R78, RZ, PT ;  /* 0x000000ff4e00720c */ /* 0x000fe40003f85070 */
[----:B------:R-:W-:Y:S02]  /*5bb0*/  ISETP.NE.U32.AND P2, PT, RZ, UR54, PT ;  /* 0x00000036ff007c0c */ /* 0x000fe4000bf45070 */
[----:B------:R-:W-:Y:S02]  /*5bc0*/  ISETP.NE.AND.EX P4, PT, R79, RZ, PT, P4 ;  /* 0x000000ff4f00720c */ /* 0x000fe40003f85340 */
[----:B------:R-:W-:Y:S01]  /*5bd0*/  ISETP.NE.AND.EX P2, PT, RZ, UR55, PT, P2 ;  /* 0x00000037ff007c0c */ /* 0x000fe2000bf45320 */
[----:B------:R-:W-:Y:S02]  /*5be0*/  UISETP.NE.AND UP2, UPT, UR6, URZ, UPT ;  /* 0x000000ff0600728c */ /* 0x000fe4000bf45270 */
[----:B------:R-:W-:Y:S04]  /*5bf0*/  UISETP.NE.U32.AND UP0, UPT, UR5, URZ, UPT ;  /* 0x000000ff0500728c */ /* 0x000fe8000bf05070 */
[----:B------:R-:W-:Y:S01]  /*5c00*/  UISETP.NE.AND.EX UP1, UPT, UR4, URZ, UPT, UP0 ;  /* 0x000000ff0400728c */ /* 0x000fe2000bf25300 */
[----:B------:R-:W-:Y:S01]  /*5c10*/  PLOP3.LUT P1, PT, PT, PT, UP2, 0x80, 0x8 ;  /* 0x000000000008781c */ /* 0x000fe20003f2f028 */
[----:B------:R-:W-:Y:S03]  /*5c20*/  UPLOP3.LUT UP0, UPT, UPT, UPT, UPT, 0x40, 0x4 ;  /* 0x000000000004789c */ /* 0x000fe60003f0e870 */
[----:B------:R-:W-:Y:S06]  /*5c30*/  @UP2 UPLOP3.LUT UP0, UPT, UPT, UPT, UP1, 0x80, 0x8 ;  /* 0x000000000008289c */ /* 0x000fec0003f0f010 */
[----:B------:R-:W-:Y:S01]  /*5c40*/  PLOP3.LUT P0, PT, PT, PT, UP0, 0x80, 0x8 ;  /* 0x000000000008781c */ /* 0x000fe20003f0f008 */
[----:B------:R-:W-:Y:S01]  /*5c50*/  @!UPT UIADD3 URZ, UPT, UPT, URZ, URZ, URZ ;  /* 0x000000fffffff290 */ /* 0x000fe2000fffe0ff */
[----:B------:R-:W-:Y:S11]  /*5c60*/  BRA.U !UP1, `(.L_x_96) ;  /* 0x0000000109407547 */ /* 0x000ff6000b800000 */
[----:B------:R-:W-:Y:S01]  /*5c70*/  UISETP.NE.U32.AND UP0, UPT, UR54, URZ, UPT ;  /* 0x000000ff3600728c */ /* 0x000fe2000bf05070 */
[----:B------:R-:W-:Y:S01]  /*5c80*/  R2UR UR6, R97 ;  /* 0x00000000610672ca */ /* 0x000fe200000e0000 */
[----:B------:R-:W2:Y:S01]  /*5c90*/  LDCU.64 UR8, c[0x0][0x358] ;  /* 0x00006b00ff0877ac */ /* 0x000ea20008000a00 */
[----:B------:R-:W-:Y:S02]  /*5ca0*/  HFMA2 R80, -RZ, RZ, 0, 5.9604644775390625e-08 ;  /* 0x00000001ff507431 */ /* 0x000fe400000001ff */
[----:B-1----:R-:W-:Y:S01]  /*5cb0*/  IMAD.MOV.U32 R0, RZ, RZ, 0x1 ;  /* 0x00000001ff007424 */ /* 0x002fe200078e00ff */
[----:B------:R-:W-:Y:S06]  /*5cc0*/  UISETP.NE.AND.EX UP0, UPT, UR55, URZ, UPT, UP0 ;  /* 0x000000ff3700728c */ /* 0x000fec000bf05300 */
[----:B------:R-:W-:Y:S05]  /*5cd0*/  PLOP3.LUT P3, PT, PT, PT, UP0, 0x80, 0x8 ;  /* 0x000000000008781c */ /* 0x000fea0003f6f008 */
[----:B------:R-:W1:Y:S01]  /*5ce0*/  @UP0 LDCU.64 UR4, c[0x0][0x888] ;  /* 0x00011100ff0407ac */ /* 0x000e620008000a00 */
[----:B------:R-:W-:Y:S07]  /*5cf0*/  @UP0 UIMAD UR6, UR36, UR6, URZ ;  /* 0x00000006240602a4 */ /* 0x000fee000f8e02ff */
[----:B------:R-:W-:Y:S01]  /*5d00*/  @!P3 PRMT R80, R0, 0x7610, R80 ;  /* 0x000076100050b816 */ /* 0x000fe20000000050 */
[----:B-1----:R-:W-:Y:S06]  /*5d10*/  @UP0 UIMAD.WIDE UR4, UR6, 0x4, UR4 ;  /* 0x00000004060408a5 */ /* 0x002fec000f8e0204 */
[----:B------:R-:W-:Y:S02]  /*5d20*/  IMAD.U32 R2, RZ, RZ, UR4 ;  /* 0x00000004ff027e24 */ /* 0x000fe4000f8e00ff */
[----:B------:R-:W-:Y:S03]  /*5d30*/  IMAD.U32 R3, RZ, RZ, UR5 ;  /* 0x00000005ff037e24 */ /* 0x000fe6000f8e00ff */
[----:B------:R-:W1:Y:S02]  /*5d40*/  @!UP0 LDCU UR4, c[0x0][0x880] ;  /* 0x00011000ff0487ac */ /* 0x000e640008000800 */
[----:B--2--5:R2:W5:Y:S02]  /*5d50*/  @P3 LDG.E R41, desc[UR8][R2.64] ;  /* 0x0000000802293981 */ /* 0x024564000c1e1900 */
[----:B-12---:R-:W-:Y:S02]  /*5d60*/  @!P3 MOV R41, UR4 ;  /* 0x000000040029bc02 */ /* 0x006fe40008000f00 */
.L_x_96:
[----:B------:R-:W-:Y:S05]  /*5d70*/  @!P4 BRA `(.L_x_97) ;  /* 0x000000000024c947 */ /* 0x000fea0003800000 */
[----:B------:R-:W-:Y:S01]  /*5d80*/  ISETP.NE.U32.AND P3, PT, R76, RZ, PT ;  /* 0x000000ff4c00720c */ /* 0x000fe20003f65070 */
[----:B------:R-:W2:Y:S03]  /*5d90*/  LDCU.64 UR4, c[0x0][0x358] ;  /* 0x00006b00ff0477ac */ /* 0x000ea60008000a00 */
[----:B------:R-:W-:Y:S11]  /*5da0*/  ISETP.NE.AND.EX P3, PT, R77, RZ, PT, P3 ;  /* 0x000000ff4d00720c */ /* 0x000ff60003f65330 */
[----:B------:R-:W-:Y:S02]  /*5db0*/  @!UPT UIADD3 URZ, UPT, UPT, URZ, URZ, URZ ;  /* 0x000000fffffff290 */ /* 0x000fe4000fffe0ff */
[----:B------:R-:W3:Y:S01]  /*5dc0*/  @P3 LDC.64 R2, c[0x0][0x8a8] ;  /* 0x00022a00ff023b82 */ /* 0x000ee20000000a00 */
[----:B-1----:R-:W-:Y:S04]  /*5dd0*/  @P3 IMAD R0, R78, UR36, RZ ;  /* 0x000000244e003c24 */ /* 0x002fe8000f8e02ff */
[----:B---3--:R-:W-:Y:S05]  /*5de0*/  @P3 IMAD.WIDE R2, R0, 0x4, R2 ;  /* 0x0000000400023825 */ /* 0x008fea00078e0202 */
[----:B--2--5:R2:W5:Y:S02]  /*5df0*/  @P3 LDG.E R38, desc[UR4][R2.64] ;  /* 0x0000000402263981 */ /* 0x024564000c1e1900 */
[----:B--2---:R-:W3:Y:S02]  /*5e00*/  @!P3 LDC R38, c[0x0][0x8a0] ;  /* 0x00022800ff26bb82 */ /* 0x004ee40000000800 */
.L_x_97:
[----:B-----5:R-:W-:Y:S01]  /*5e10*/  FSETP.NEU.AND P3, PT, R41, RZ, PT ;  /* 0x000000ff2900720b */ /* 0x020fe20003f6d000 */
[----:B------:R-:W-:Y:S01]  /*5e20*/  BSSY B1, `(.L_x_98) ;  /* 0x0000039000017945 */ /* 0x000fe20003800000 */
[----:B------:R-:W-:Y:S01]  /*5e30*/  SEL R3, RZ, 0xffffffff, P2 ;  /* 0xffffffffff037807 */ /* 0x000fe20001000000 */
[----:B------:R-:W-:Y:S01]  /*5e40*/  IMAD.MOV.U32 R47, RZ, RZ, 0x1 ;  /* 0x00000001ff2f7424 */ /* 0x000fe200078e00ff */
[----:B------:R-:W-:Y:S01]  /*5e50*/  @P1 LOP3.LUT P2, RZ, R80, 0xff, RZ, 0xc0, !PT ;  /* 0x000000ff50ff1812 */ /* 0x000fe2000784c0ff */
[----:B------:R-:W-:Y:S01]  /*5e60*/  IMAD R39, R36, 0x80, R37 ;  /* 0x0000008024277824 */ /* 0x000fe200078e0225 */
[----:B------:R-:W-:Y:S01]  /*5e70*/  @P1 SEL R2, RZ, 0xffffffff, P3 ;  /* 0xffffffffff021807 */ /* 0x000fe20001800000 */
[----:B------:R-:W-:Y:S01]  /*5e80*/  IMAD R87, R94, -0x10, R92 ;  /* 0xfffffff05e577824 */ /* 0x000fe200078e025c */
[----:B------:R-:W-:Y:S01]  /*5e90*/  LOP3.LUT R90, R90, 0x1, RZ, 0x3c, !PT ;  /* 0x000000015a5a7812 */ /* 0x000fe200078e3cff */
[----:B------:R-:W-:Y:S01]  /*5ea0*/  IMAD.MOV.U32 R46, RZ, RZ, RZ ;  /* 0x000000ffff2e7224 */ /* 0x000fe200078e00ff */
[----:B------:R-:W-:Y:S02]  /*5eb0*/  @P0 SEL R2, R3, R2, !P2 ;  /* 0x0000000203020207 */ /* 0x000fe40005000000 */
[----:B------:R-:W-:Y:S02]  /*5ec0*/  CS2R R74, SRZ ;  /* 0x00000000004a7805 */ /* 0x000fe4000001ff00 */
[----:B------:R-:W-:Y:S02]  /*5ed0*/  LEA R99, R36, UR44, 0x3 ;  /* 0x0000002c24637c11 */ /* 0x000fe4000f8e18ff */
[----:B------:R-:W-:Y:S02]  /*5ee0*/  CS2R R72, SRZ ;  /* 0x0000000000487805 */ /* 0x000fe4000001ff00 */
[----:B------:R-:W-:Y:S02]  /*5ef0*/  @P1 LOP3.LUT R2, R2, 0x1, RZ, 0xc0, !PT ;  /* 0x0000000102021812 */ /* 0x000fe400078ec0ff */
[----:B------:R-:W-:Y:S02]  /*5f00*/  CS2R R66, SRZ ;  /* 0x0000000000427805 */ /* 0x000fe4000001ff00 */
[----:B-1----:R-:W-:Y:S02]  /*5f10*/  SHF.L.U32 R0, R89, 0x1f, RZ ;  /* 0x0000001f59007819 */ /* 0x002fe400000006ff */
[----:B------:R-:W-:Y:S02]  /*5f20*/  CS2R R64, SRZ ;  /* 0x0000000000407805 */ /* 0x000fe4000001ff00 */
[----:B------:R-:W-:Y:S02]  /*5f30*/  ISETP.NE.U32.OR P5, PT, R2, 0x1, !P1 ;  /* 0x000000010200780c */ /* 0x000fe40004fa5470 */
[----:B------:R-:W-:Y:S02]  /*5f40*/  CS2R R58, SRZ ;  /* 0x00000000003a7805 */ /* 0x000fe4000001ff00 */
[----:B------:R-:W-:Y:S02]  /*5f50*/  PLOP3.LUT P2, PT, PT, PT, UP1, 0x80, 0x8 ;  /* 0x000000000008781c */ /* 0x000fe40003f4f018 */
[----:B------:R-:W-:Y:S02]  /*5f60*/  CS2R R56, SRZ ;  /* 0x0000000000387805 */ /* 0x000fe4000001ff00 */
[----:B------:R-:W-:Y:S02]  /*5f70*/  LOP3.LUT P4, R85, R80, 0xff, RZ, 0xc0, !PT ;  /* 0x000000ff50557812 */ /* 0x000fe4000788c0ff */
[----:B------:R-:W-:Y:S02]  /*5f80*/  CS2R R50, SRZ ;  /* 0x0000000000327805 */ /* 0x000fe4000001ff00 */
[----:B------:R-:W-:Y:S02]  /*5f90*/  SEL R2, RZ, 0xffffffff, P3 ;  /* 0xffffffffff027807 */ /* 0x000fe40001800000 */
[----:B------:R-:W-:Y:S02]  /*5fa0*/  CS2R R48, SRZ ;  /* 0x0000000000307805 */ /* 0x000fe4000001ff00 */
[----:B------:R-:W-:Y:S02]  /*5fb0*/  P2R R98, PR, RZ, 0x20 ;  /* 0x00000020ff627803 */ /* 0x000fe40000000000 */
[----:B------:R-:W-:Y:S02]  /*5fc0*/  @P5 SHF.L.U32 R4, R90, 0x1f, RZ ;  /* 0x0000001f5a045819 */ /* 0x000fe400000006ff */
[----:B------:R-:W-:Y:S02]  /*5fd0*/  @P2 SEL R2, R3, R2, !P4 ;  /* 0x0000000203022207 */ /* 0x000fe40006000000 */
[----:B------:R-:W1:Y:S02]  /*5fe0*/  @P5 SYNCS.PHASECHK.TRANS64.TRYWAIT P1, [UR44+0x50], R4 ;  /* 0x00005004ff0055a7 */ /* 0x000e64000802112c */
[----:B------:R-:W-:Y:S04]  /*5ff0*/  LOP3.LUT R2, R2, 0x1, RZ, 0xc0, !PT ;  /* 0x0000000102027812 */ /* 0x000fe800078ec0ff */
[----:B------:R-:W-:Y:S04]  /*6000*/  ISETP.NE.U32.AND P2, PT, R2, 0x1, PT ;  /* 0x000000010200780c */ /* 0x000fe80003f45070 */
[----:B------:R-:W-:Y:S01]  /*6010*/  P2R R60, PR, RZ, 0x4 ;  /* 0x00000004ff3c7803 */ /* 0x000fe20000000000 */
[----:B------:R2:W4:Y:S01]  /*6020*/  SYNCS.PHASECHK.TRANS64.TRYWAIT P0, [R99+URZ+0xc0], R0 ;  /* 0x0000c000630075a7 */ /* 0x00052200080011ff */
[----:B-1----:R-:W-:Y:S01]  /*6030*/  @P5 SEL R47, RZ, 0x1, !P1 ;  /* 0x00000001ff2f5807 */ /* 0x002fe20004800000 */
[----:B--2---:R-:W-:Y:S06]  /*6040*/  @!P5 BRA `(.L_x_99) ;  /* 0x000000000058d947 */ /* 0x004fec0003800000 */
[----:B------:R-:W-:Y:S01]  /*6050*/  IMAD.MOV.U32 R75, RZ, RZ, RZ ;  /* 0x000000ffff4b7224 */ /* 0x000fe200078e00ff */
[----:B------:R-:W-:Y:S01]  /*6060*/  ISETP.NE.AND P1, PT, R47, RZ, PT ;  /* 0x000000ff2f00720c */ /* 0x000fe20003f25270 */
[----:B------:R-:W-:Y:S01]  /*6070*/  BSSY B0, `(.L_x_100) ;  /* 0x000000c000007945 */ /* 0x000fe20003800000 */
[----:B------:R-:W-:Y:S02]  /*6080*/  CS2R R50, SRZ ;  /* 0x0000000000327805 */ /* 0x000fe4000001ff00 */
[----:B------:R-:W-:Y:S02]  /*6090*/  CS2R R48, SRZ ;  /* 0x0000000000307805 */ /* 0x000fe4000001ff00 */
[----:B------:R-:W-:Y:S02]  /*60a0*/  CS2R R58, SRZ ;  /* 0x00000000003a7805 */ /* 0x000fe4000001ff00 */
[----:B------:R-:W-:Y:S02]  /*60b0*/  CS2R R56, SRZ ;  /* 0x0000000000387805 */ /* 0x000fe4000001ff00 */
[----:B------:R-:W-:Y:S02]  /*60c0*/  CS2R R66, SRZ ;  /* 0x0000000000427805 */ /* 0x000fe4000001ff00 */
[----:B------:R-:W-:Y:S02]  /*60d0*/  CS2R R64, SRZ ;  /* 0x0000000000407805 */ /* 0x000fe4000001ff00 */
[----:B------:R-:W-:Y:S01]  /*60e0*/  CS2R R72, SRZ ;  /* 0x0000000000487805 */ /* 0x000fe2000001ff00 */
[----:B------:R-:W-:Y:S06]  /*60f0*/  @P1 BRA `(.L_x_101) ;  /* 0x00000000000c1947 */ /* 0x000fec0003800000 */
[----:B------:R-:W-:Y:S04]  /*6100*/  SHF.L.U32 R3, R90, 0x1f, RZ ;  /* 0x0000001f5a037819 */ /* 0x000fe800000006ff */
[----:B------:R-:W1:Y:S02]  /*6110*/  SYNCS.PHASECHK.TRANS64.TRYWAIT P1, [UR44+0x50], R3 ;  /* 0x00005003ff0075a7 */ /* 0x000e64000802112c */
[----:B-1----:R-:W-:Y:S05]  /*6120*/  @!P1 BRA `(.L_x_102) ;  /* 0x0000003c00909947 */ /* 0x002fea0003800000 */
.L_x_101:
[----:B------:R-:W-:Y:S05]  /*6130*/  BSYNC B0 ;  /* 0x0000000000007941 */ /* 0x000fea0003800000 */
.L_x_100:
[----:B------:R-:W-:Y:S01]  /*6140*/  ISETP.NE.AND P1, PT, R60, RZ, PT ;  /* 0x000000ff3c00720c */ /* 0x000fe20003f25270 */
[----:B------:R-:W-:Y:S11]  /*6150*/  HFMA2 R46, -RZ, RZ, 0, 5.9604644775390625e-08 ;  /* 0x00000001ff2e7431 */ /* 0x000ff600000001ff */
[----:B------:R-:W-:Y:S01]  /*6160*/  @!UPT UIADD3 URZ, UPT, UPT, URZ, URZ, URZ ;  /* 0x000000fffffff290 */ /* 0x000fe2000fffe0ff */
[----:B------:R2:W1:Y:S04]  /*6170*/  @P1 LDS.128 R48, [R93] ;  /* 0x000000005d301984 */ /* 0x0004680000000c00 */
[----:B------:R2:W1:Y:S04]  /*6180*/  @P1 LDS.128 R56, [R92+0x10] ;  /* 0x000010005c381984 */ /* 0x0004680000000c00 */
[----:B------:R2:W1:Y:S04]  /*6190*/  @P1 LDS.128 R64, [R91+0x20] ;  /* 0x000020005b401984 */ /* 0x0004680000000c00 */
[----:B------:R2:W1:Y:S02]  /*61a0*/  @P1 LDS.128 R72, [R87+0x30] ;  /* 0x0000300057481984 */ /* 0x0004640000000c00 */
.L_x_99:
[----:B------:R-:W-:Y:S05]  /*61b0*/  BSYNC B1 ;  /* 0x0000000000017941 */ /* 0x000fea0003800000 */
.L_x_98:
[----:B-1----:R-:W-:Y:S04]  /*61c0*/  SHF.R.U32.HI R2, RZ, 0x15, R39 ;  /* 0x00000015ff027819 */ /* 0x002fe80000011627 */
[----:B------:R-:W-:Y:S01]  /*61d0*/  LOP3.LUT P1, RZ, R2, 0x3, R81, 0x48, !PT ;  /* 0x0000000302ff7812 */ /* 0x000fe20007824851 */
[----:B------:R-:W-:Y:S01]  /*61e0*/  @!UPT UIADD3 URZ, UPT, UPT, URZ, URZ, URZ ;  /* 0x000000fffffff290 */ /* 0x000fe2000fffe0ff */
[----:B----4-:R-:W-:Y:S11]  /*61f0*/  @P0 BRA `(.L_x_103) ;  /* 0x0000000000080947 */ /* 0x010ff60003800000 */
[----:B------:R-:W1:Y:S02]  /*6200*/  SYNCS.PHASECHK.TRANS64.TRYWAIT P0, [R99+URZ+0xc0], R0 ;  /* 0x0000c000630075a7 */ /* 0x000e6400080011ff */
[----:B-1----:R-:W-:Y:S05]  /*6210*/  @!P0 BRA `(.L_x_104) ;  /* 0x0000003c006c8947 */ /* 0x002fea0003800000 */
.L_x_103:
[----:B------:R-:W-:Y:S05]  /*6220*/  @!P1 BRA `(.L_x_105) ;  /* 0x0000000000409947 */ /* 0x000fea0003800000 */
[----:B------:R-:W4:Y:S01]  /*6230*/  LDCU.64 UR8, c[0x4][0x70] ;  /* 0x01000e00ff0877ac */ /* 0x000f220008000a00 */
[----:B------:R-:W-:Y:S01]  /*6240*/  MOV R3, 0x0 ;  /* 0x0000000000037802 */ /* 0x000fe20000000f00 */
[----:B------:R-:W-:Y:S02]  /*6250*/  HFMA2 R12, -RZ, RZ, 0, 5.9604644775390625e-08 ;  /* 0x00000001ff0c7431 */ /* 0x000fe400000001ff */
[----:B------:R-:W-:Y:S02]  /*6260*/  IMAD.MOV.U32 R8, RZ, RZ, 0x192 ;  /* 0x00000192ff087424 */ /* 0x000fe400078e00ff */
[----:B------:R-:W-:Y:S01]  /*6270*/  IMAD.MOV.U32 R13, RZ, RZ, RZ ;  /* 0x000000ffff0d7224 */ /* 0x000fe200078e00ff */
[----:B------:R-:W5:Y:S01]  /*6280*/  LDCU.64 UR6, c[0x4][0x78] ;  /* 0x01000f00ff0677ac */ /* 0x000f620008000a00 */
[----:B------:R-:W1:Y:S01]  /*6290*/  LDC.64 R2, c[0x4][R3] ;  /* 0x0100000003027b82 */ /* 0x000e620000000a00 */
[----:B------:R-:W2:Y:S01]  /*62a0*/  LDCU.64 UR4, c[0x4][0x10] ;  /* 0x01000200ff0477ac */ /* 0x000ea20008000a00 */
[----:B----4-:R-:W-:Y:S01]  /*62b0*/  MOV R5, UR9 ;  /* 0x0000000900057c02 */ /* 0x010fe20008000f00 */
[----:B------:R-:W-:Y:S01]  /*62c0*/  IMAD.U32 R4, RZ, RZ, UR8 ;  /* 0x00000008ff047e24 */ /* 0x000fe2000f8e00ff */
[----:B-----5:R-:W-:Y:S01]  /*62d0*/  MOV R7, UR7 ;  /* 0x0000000700077c02 */ /* 0x020fe20008000f00 */
[----:B------:R-:W-:Y:S01]  /*62e0*/  IMAD.U32 R6, RZ, RZ, UR6 ;  /* 0x00000006ff067e24 */ /* 0x000fe2000f8e00ff */
[----:B--2---:R-:W-:Y:S01]  /*62f0*/  MOV R11, UR5 ;  /* 0x00000005000b7c02 */ /* 0x004fe20008000f00 */
[----:B------:R-:W-:Y:S02]  /*6300*/  IMAD.U32 R10, RZ, RZ, UR4 ;  /* 0x00000004ff0a7e24 */ /* 0x000fe4000f8e00ff */
[----:B------:R-:W-:Y:S07]  /*6310*/  LEPC R20, `(.L_x_105) ;  /* 0x000000001014794e */ /* 0x000fee0000000000 */
[----:B-1-3--:R-:W-:Y:S05]  /*6320*/  CALL.ABS.NOINC R2 ;  /* 0x0000000002007343 */ /* 0x00afea0003c00000 */
.L_x_105:
[----:B------:R-:W-:Y:S05]  /*6330*/  WARPSYNC.ALL ;  /* 0x0000000000007948 */ /* 0x000fea0003800000 */
[----:B------:R-:W-:Y:S01]  /*6340*/  R2UR UR4, R39 ;  /* 0x00000000270472ca */ /* 0x000fe200000e0000 */
[--C-:B------:R-:W-:Y:S01]  /*6350*/  HADD2.F32 R40, -RZ, R48.reuse.H0_H0 ;  /* 0x20000030ff287230 */ /* 0x100fe20000004100 */
[----:B------:R-:W-:Y:S01]  /*6360*/  ISETP.NE.AND P0, PT, R95, RZ, PT ;  /* 0x000000ff5f00720c */ /* 0x000fe20003f05270 */
[----:B------:R-:W-:Y:S01]  /*6370*/  HADD2.F32 R43, -RZ, R48.H1_H1 ;  /* 0x30000030ff2b7230 */ /* 0x000fe20000004100 */
[----:B------:R-:W-:Y:S01]  /*6380*/  BSSY.RECONVERGENT B0, `(.L_x_106) ;  /* 0x0000086000007945 */ /* 0x000fe20003800200 */
[----:B------:R-:W-:Y:S02]  /*6390*/  HADD2.F32 R42, -RZ, R49.H0_H0 ;  /* 0x20000031ff2a7230 */ /* 0x000fe40000004100 */
[----:B------:R-:W-:Y:S02]  /*63a0*/  HADD2.F32 R45, -RZ, R51.H0_H0 ;  /* 0x20000033ff2d7230 */ /* 0x000fe40000004100 */
[----:B------:R-:W-:Y:S04]  /*63b0*/  HADD2.F32 R44, -RZ, R75.H1_H1 ;  /* 0x3000004bff2c7230 */ /* 0x000fe80000004100 */
[----:B------:R-:W1:Y:S02]  /*63c0*/  LDTM.x32 R4, tmem[UR4] ;  /* 0x00000004000479ee */ /* 0x000e6400082c0000 */
[C---:B-1-3--:R-:W-:Y:S01]  /*63d0*/  FMUL R0, R38.reuse, R4 ;  /* 0x0000000426007220 */ /* 0x04afe20000400000 */
[C---:B------:R-:W-:Y:S01]  /*63e0*/  FMUL R2, R38.reuse, R5 ;  /* 0x0000000526027220 */ /* 0x040fe20000400000 */
[C---:B------:R-:W-:Y:S01]  /*63f0*/  FMUL R3, R38.reuse, R6 ;  /* 0x0000000626037220 */ /* 0x040fe20000400000 */
[C---:B------:R-:W-:Y:S01]  /*6400*/  FMUL R7, R38.reuse, R7 ;  /* 0x0000000726077220 */ /* 0x040fe20000400000 */
[C---:B------:R-:W-:Y:S01]  /*6410*/  FFMA R0, R41.reuse, R40, R0 ;  /* 0x0000002829007223 */ /* 0x040fe20000000000 */
[----:B------:R-:W-:Y:S02]  /*6420*/  HADD2.F32 R40, -RZ, R49.H1_H1 ;  /* 0x30000031ff287230 */ /* 0x000fe40000004100 */
[C---:B------:R-:W-:Y:S01]  /*6430*/  FFMA R2, R41.reuse, R43, R2 ;  /* 0x0000002b29027223 */ /* 0x040fe20000000002 */
[C---:B------:R-:W-:Y:S01]  /*6440*/  FFMA R3, R41.reuse, R42, R3 ;  /* 0x0000002a29037223 */ /* 0x040fe20000000003 */
[--C-:B------:R-:W-:Y:S02]  /*6450*/  HADD2.F32 R43, -RZ, R50.reuse.H0_H0 ;  /* 0x20000032ff2b7230 */ /* 0x100fe40000004100 */
[----:B------:R-:W-:Y:S01]  /*6460*/  FMUL R4, R38, R8 ;  /* 0x0000000826047220 */ /* 0x000fe20000400000 */
[----:B------:R-:W-:Y:S01]  /*6470*/  HADD2.F32 R42, -RZ, R50.H1_H1 ;  /* 0x30000032ff2a7230 */ /* 0x000fe20000004100 */
[----:B------:R-:W-:Y:S01]  /*6480*/  F2FP.F16.F32.PACK_AB R52, R2, R0 ;  /* 0x000000000234723e */ /* 0x000fe200000000ff */
[C---:B------:R-:W-:Y:S01]  /*6490*/  FFMA R7, R41.reuse, R40, R7 ;  /* 0x0000002829077223 */ /* 0x040fe20000000007 */
[----:B------:R-:W-:Y:S01]  /*64a0*/  FFMA R4, R41, R43, R4 ;  /* 0x0000002b29047223 */ /* 0x000fe20000000004 */
[C---:B------:R-:W-:Y:S01]  /*64b0*/  FMUL R5, R38.reuse, R9 ;  /* 0x0000000926057220 */ /* 0x040fe20000400000 */
[C---:B------:R-:W-:Y:S01]  /*64c0*/  FMUL R6, R38.reuse, R10 ;  /* 0x0000000a26067220 */ /* 0x040fe20000400000 */
[----:B------:R-:W-:Y:S01]  /*64d0*/  HADD2.F32 R40, -RZ, R51.H1_H1 ;  /* 0x30000033ff287230 */ /* 0x000fe20000004100 */
[----:B------:R-:W-:Y:S01]  /*64e0*/  F2FP.F16.F32.PACK_AB R53, R7, R3 ;  /* 0x000000030735723e */ /* 0x000fe200000000ff */
[C---:B------:R-:W-:Y:S01]  /*64f0*/  FFMA R5, R41.reuse, R42, R5 ;  /* 0x0000002a29057223 */ /* 0x040fe20000000005 */
[----:B------:R-:W-:Y:S01]  /*6500*/  FFMA R6, R41, R45, R6 ;  /* 0x0000002d29067223 */ /* 0x000fe20000000006 */
[C---:B------:R-:W-:Y:S01]  /*6510*/  FMUL R11, R38.reuse, R11 ;  /* 0x0000000b260b7220 */ /* 0x040fe20000400000 */
[--C-:B------:R-:W-:Y:S02]  /*6520*/  HADD2.F32 R43, -RZ, R56.reuse.H0_H0 ;  /* 0x20000038ff2b7230 */ /* 0x100fe40000004100 */
[C---:B------:R-:W-:Y:S01]  /*6530*/  FMUL R8, R38.reuse, R12 ;  /* 0x0000000c26087220 */ /* 0x040fe20000400000 */
[----:B------:R-:W-:Y:S01]  /*6540*/  F2FP.F16.F32.PACK_AB R54, R5, R4 ;  /* 0x000000040536723e */ /* 0x000fe200000000ff */
[C---:B------:R-:W-:Y:S01]  /*6550*/  FFMA R11, R41.reuse, R40, R11 ;  /* 0x00000028290b7223 */ /* 0x040fe2000000000b */
[----:B------:R-:W-:Y:S02]  /*6560*/  HADD2.F32 R40, -RZ, R56.H1_H1 ;  /* 0x30000038ff287230 */ /* 0x000fe40000004100 */
[----:B------:R-:W-:Y:S01]  /*6570*/  FFMA R8, R41, R43, R8 ;  /* 0x0000002b29087223 */ /* 0x000fe20000000008 */
[C---:B------:R-:W-:Y:S01]  /*6580*/  FMUL R9, R38.reuse, R13 ;  /* 0x0000000d26097220 */ /* 0x040fe20000400000 */
[--C-:B------:R-:W-:Y:S01]  /*6590*/  HADD2.F32 R45, -RZ, R57.reuse.H0_H0 ;  /* 0x20000039ff2d7230 */ /* 0x100fe20000004100 */
[----:B------:R-:W-:Y:S01]  /*65a0*/  F2FP.F16.F32.PACK_AB R55, R11, R6 ;  /* 0x000000060b37723e */ /* 0x000fe200000000ff */
[C---:B------:R-:W-:Y:S01]  /*65b0*/  FMUL R10, R38.reuse, R14 ;  /* 0x0000000e260a7220 */ /* 0x040fe20000400000 */
[----:B------:R-:W-:Y:S02]  /*65c0*/  HADD2.F32 R42, -RZ, R57.H1_H1 ;  /* 0x30000039ff2a7230 */ /* 0x000fe40000004100 */
[C---:B------:R-:W-:Y:S01]  /*65d0*/  FFMA R9, R41.reuse, R40, R9 ;  /* 0x0000002829097223 */ /* 0x040fe20000000009 */
[C---:B------:R-:W-:Y:S01]  /*65e0*/  FMUL R15, R38.reuse, R15 ;  /* 0x0000000f260f7220 */ /* 0x040fe20000400000 */
[----:B------:R1:W-:Y:S01]  /*65f0*/  STS.128 [R93], R52 ;  /* 0x000000345d007388 */ /* 0x0003e20000000c00 */
[----:B------:R-:W-:Y:S01]  /*6600*/  FFMA R10, R41, R45, R10 ;  /* 0x0000002d290a7223 */ /* 0x000fe2000000000a */
[--C-:B------:R-:W-:Y:S01]  /*6610*/  HADD2.F32 R40, -RZ, R58.reuse.H0_H0 ;  /* 0x2000003aff287230 */ /* 0x100fe20000004100 */
[----:B------:R-:W-:Y:S01]  /*6620*/  F2FP.F16.F32.PACK_AB R68, R9, R8 ;  /* 0x000000080944723e */ /* 0x000fe200000000ff */
[----:B------:R-:W-:Y:S01]  /*6630*/  FFMA R15, R41, R42, R15 ;  /* 0x0000002a290f7223 */ /* 0x000fe2000000000f */
[C---:B------:R-:W-:Y:S01]  /*6640*/  FMUL R12, R38.reuse, R16 ;  /* 0x00000010260c7220 */ /* 0x040fe20000400000 */
[----:B------:R-:W-:Y:S02]  /*6650*/  HADD2.F32 R42, -RZ, R58.H1_H1 ;  /* 0x3000003aff2a7230 */ /* 0x000fe40000004100 */
[C---:B------:R-:W-:Y:S01]  /*6660*/  FMUL R13, R38.reuse, R17 ;  /* 0x00000011260d7220 */ /* 0x040fe20000400000 */
[--C-:B------:R-:W-:Y:S01]  /*6670*/  HADD2.F32 R43, -RZ, R59.reuse.H0_H0 ;  /* 0x2000003bff2b7230 */ /* 0x100fe20000004100 */
[----:B------:R-:W-:Y:S01]  /*6680*/  F2FP.F16.F32.PACK_AB R69, R15, R10 ;  /* 0x0000000a0f45723e */ /* 0x000fe200000000ff */
[C---:B------:R-:W-:Y:S01]  /*6690*/  FFMA R12, R41.reuse, R40, R12 ;  /* 0x00000028290c7223 */ /* 0x040fe2000000000c */
[C---:B------:R-:W-:Y:S01]  /*66a0*/  FFMA R13, R41.reuse, R42, R13 ;  /* 0x0000002a290d7223 */ /* 0x040fe2000000000d */
[C---:B------:R-:W-:Y:S01]  /*66b0*/  FMUL R14, R38.reuse, R18 ;  /* 0x00000012260e7220 */ /* 0x040fe20000400000 */
[----:B------:R-:W-:Y:S02]  /*66c0*/  HADD2.F32 R40, -RZ, R59.H1_H1 ;  /* 0x3000003bff287230 */ /* 0x000fe40000004100 */
[C---:B------:R-:W-:Y:S01]  /*66d0*/  FMUL R19, R38.reuse, R19 ;  /* 0x0000001326137220 */ /* 0x040fe20000400000 */
[C---:B------:R-:W-:Y:S01]  /*66e0*/  FMUL R16, R38.reuse, R20 ;  /* 0x0000001426107220 */ /* 0x040fe20000400000 */
[C---:B------:R-:W-:Y:S01]  /*66f0*/  FFMA R14, R41.reuse, R43, R14 ;  /* 0x0000002b290e7223 */ /* 0x040fe2000000000e */
[--C-:B------:R-:W-:Y:S02]  /*6700*/  HADD2.F32 R43, -RZ, R64.reuse.H0_H0 ;  /* 0x20000040ff2b7230 */ /* 0x100fe40000004100 */
[C---:B------:R-:W-:Y:S01]  /*6710*/  FFMA R19, R41.reuse, R40, R19 ;  /* 0x0000002829137223 */ /* 0x040fe20000000013 */
[----:B------:R-:W-:Y:S02]  /*6720*/  HADD2.F32 R42, -RZ, R64.H1_H1 ;  /* 0x30000040ff2a7230 */ /* 0x000fe40000004100 */
[C---:B------:R-:W-:Y:S01]  /*6730*/  FMUL R17, R38.reuse, R21 ;  /* 0x0000001526117220 */ /* 0x040fe20000400000 */
[--C-:B------:R-:W-:Y:S02]  /*6740*/  HADD2.F32 R45, -RZ, R65.reuse.H0_H0 ;  /* 0x20000041ff2d7230 */ /* 0x100fe40000004100 */
[C---:B------:R-:W-:Y:S01]  /*6750*/  FMUL R18, R38.reuse, R22 ;  /* 0x0000001626127220 */ /* 0x040fe20000400000 */
[----:B------:R-:W-:Y:S02]  /*6760*/  HADD2.F32 R40, -RZ, R65.H1_H1 ;  /* 0x30000041ff287230 */ /* 0x000fe40000004100 */
[C---:B------:R-:W-:Y:S01]  /*6770*/  FMUL R23, R38.reuse, R23 ;  /* 0x0000001726177220 */ /* 0x040fe20000400000 */
[C---:B------:R-:W-:Y:S01]  /*6780*/  FFMA R16, R41.reuse, R43, R16 ;  /* 0x0000002b29107223 */ /* 0x040fe20000000010 */
[C---:B------:R-:W-:Y:S01]  /*6790*/  FFMA R17, R41.reuse, R42, R17 ;  /* 0x0000002a29117223 */ /* 0x040fe20000000011 */
[C---:B------:R-:W-:Y:S01]  /*67a0*/  FFMA R18, R41.reuse, R45, R18 ;  /* 0x0000002d29127223 */ /* 0x040fe20000000012 */
[C---:B------:R-:W-:Y:S01]  /*67b0*/  FFMA R23, R41.reuse, R40, R23 ;  /* 0x0000002829177223 */ /* 0x040fe20000000017 */
[--C-:B------:R-:W-:Y:S02]  /*67c0*/  HADD2.F32 R43, -RZ, R66.reuse.H0_H0 ;  /* 0x20000042ff2b7230 */ /* 0x100fe40000004100 */
[C---:B------:R-:W-:Y:S01]  /*67d0*/  FMUL R20, R38.reuse, R24 ;  /* 0x0000001826147220 */ /* 0x040fe20000400000 */
        /* <DEDUP_REMOVED lines=9> */
[----:B------:R-:W-:Y:S01]  /*6870*/  FFMA R27, R41, R42, R27 ;  /* 0x0000002a291b7223 */ /* 0x000fe2000000001b */
[--C-:B------:R-:W-:Y:S02]  /*6880*/  HADD2.F32 R40, -RZ, R72.reuse.H0_H0 ;  /* 0x20000048ff287230 */ /* 0x100fe40000004100 */
[C---:B------:R-:W-:Y:S01]  /*6890*/  FMUL R24, R38.reuse, R28 ;  /* 0x0000001c26187220 */ /* 0x040fe20000400000 */
[----:B------:R-:W-:Y:S02]  /*68a0*/  HADD2.F32 R42, -RZ, R72.H1_H1 ;  /* 0x30000048ff2a7230 */ /* 0x000fe40000004100 */
[C---:B------:R-:W-:Y:S01]  /*68b0*/  FMUL R25, R38.reuse, R29 ;  /* 0x0000001d26197220 */ /* 0x040fe20000400000 */
[--C-:B------:R-:W-:Y:S02]  /*68c0*/  HADD2.F32 R43, -RZ, R73.reuse.H0_H0 ;  /* 0x20000049ff2b7230 */ /* 0x100fe40000004100 */
[C---:B------:R-:W-:Y:S01]  /*68d0*/  FMUL R26, R38.reuse, R30 ;  /* 0x0000001e261a7220 */ /* 0x040fe20000400000 */
[----:B------:R-:W-:Y:S01]  /*68e0*/  F2FP.F16.F32.PACK_AB R70, R13, R12 ;  /* 0x0000000c0d46723e */ /* 0x000fe200000000ff */
[----:B------:R-:W-:Y:S01]  /*68f0*/  FFMA R24, R41, R40, R24 ;  /* 0x0000002829187223 */ /* 0x000fe20000000018 */
[----:B------:R-:W-:Y:S01]  /*6900*/  F2FP.F16.F32.PACK_AB R71, R19, R14 ;  /* 0x0000000e1347723e */ /* 0x000fe200000000ff */
[C---:B------:R-:W-:Y:S01]  /*6910*/  FFMA R25, R41.reuse, R42, R25 ;  /* 0x0000002a29197223 */ /* 0x040fe20000000019 */
[C---:B------:R-:W-:Y:S01]  /*6920*/  FFMA R26, R41.reuse, R43, R26 ;  /* 0x0000002b291a7223 */ /* 0x040fe2000000001a */
[----:B------:R-:W-:Y:S02]  /*6930*/  HADD2.F32 R40, -RZ, R73.H1_H1 ;  /* 0x30000049ff287230 */ /* 0x000fe40000004100 */
[C---:B------:R-:W-:Y:S01]  /*6940*/  FMUL R31, R38.reuse, R31 ;  /* 0x0000001f261f7220 */ /* 0x040fe20000400000 */
[----:B------:R1:W-:Y:S01]  /*6950*/  STS.128 [R92+0x10], R68 ;  /* 0x000010445c007388 */ /* 0x0003e20000000c00 */
[--C-:B------:R-:W-:Y:S02]  /*6960*/  HADD2.F32 R43, -RZ, R74.reuse.H0_H0 ;  /* 0x2000004aff2b7230 */ /* 0x100fe40000004100 */
[C---:B------:R-:W-:Y:S01]  /*6970*/  FMUL R28, R38.reuse, R32 ;  /* 0x00000020261c7220 */ /* 0x040fe20000400000 */
[----:B------:R-:W-:Y:S02]  /*6980*/  HADD2.F32 R42, -RZ, R74.H1_H1 ;  /* 0x3000004aff2a7230 */ /* 0x000fe40000004100 */
[C---:B------:R-:W-:Y:S01]  /*6990*/  FMUL R29, R38.reuse, R33 ;  /* 0x00000021261d7220 */ /* 0x040fe20000400000 */
[----:B------:R-:W-:Y:S02]  /*69a0*/  HADD2.F32 R45, -RZ, R75.H0_H0 ;  /* 0x2000004bff2d7230 */ /* 0x000fe40000004100 */
[C---:B------:R-:W-:Y:S01]  /*69b0*/  FMUL R30, R38.reuse, R34 ;  /* 0x00000022261e7220 */ /* 0x040fe20000400000 */
[----:B------:R-:W-:Y:S01]  /*69c0*/  FFMA R31, R41, R40, R31 ;  /* 0x00000028291f7223 */ /* 0x000fe2000000001f */
[----:B------:R-:W-:Y:S01]  /*69d0*/  FMUL R35, R38, R35 ;  /* 0x0000002326237220 */ /* 0x000fe20000400000 */
[----:B------:R-:W-:Y:S01]  /*69e0*/  F2FP.F16.F32.PACK_AB R100, R17, R16 ;  /* 0x000000101164723e */ /* 0x000fe200000000ff */
[----:B------:R-:W-:Y:S01]  /*69f0*/  FFMA R28, R41, R43, R28 ;  /* 0x0000002b291c7223 */ /* 0x000fe2000000001c */
[----:B------:R-:W-:Y:S01]  /*6a00*/  F2FP.F16.F32.PACK_AB R101, R23, R18 ;  /* 0x000000121765723e */ /* 0x000fe200000000ff */
[----:B------:R-:W-:Y:S01]  /*6a10*/  FFMA R29, R41, R42, R29 ;  /* 0x0000002a291d7223 */ /* 0x000fe2000000001d */
[----:B------:R-:W-:Y:S01]  /*6a20*/  F2FP.F16.F32.PACK_AB R102, R21, R20 ;  /* 0x000000141566723e */ /* 0x000fe200000000ff */
[----:B------:R-:W-:Y:S01]  /*6a30*/  FFMA R30, R41, R45, R30 ;  /* 0x0000002d291e7223 */ /* 0x000fe2000000001e */
[----:B------:R-:W-:Y:S01]  /*6a40*/  F2FP.F16.F32.PACK_AB R103, R27, R22 ;  /* 0x000000161b67723e */ /* 0x000fe200000000ff */
[----:B------:R-:W-:Y:S01]  /*6a50*/  FFMA R35, R41, R44, R35 ;  /* 0x0000002c29237223 */ /* 0x000fe20000000023 */
[----:B------:R-:W-:Y:S02]  /*6a60*/  F2FP.F16.F32.PACK_AB R104, R25, R24 ;  /* 0x000000181968723e */ /* 0x000fe400000000ff */
[----:B------:R-:W-:Y:S01]  /*6a70*/  F2FP.F16.F32.PACK_AB R105, R31, R26 ;  /* 0x0000001a1f69723e */ /* 0x000fe200000000ff */
[----:B------:R1:W-:Y:S01]  /*6a80*/  STS.128 [R91+0x20], R100 ;  /* 0x000020645b007388 */ /* 0x0003e20000000c00 */
[----:B------:R-:W-:Y:S02]  /*6a90*/  F2FP.F16.F32.PACK_AB R106, R29, R28 ;  /* 0x0000001c1d6a723e */ /* 0x000fe400000000ff */
[----:B------:R-:W-:Y:S05]  /*6aa0*/  F2FP.F16.F32.PACK_AB R107, R35, R30 ;  /* 0x0000001e236b723e */ /* 0x000fea00000000ff */
[----:B------:R1:W-:Y:S01]  /*6ab0*/  STS.128 [R87+0x30], R104 ;  /* 0x0000306857007388 */ /* 0x0003e20000000c00 */
[----:B------:R-:W-:Y:S01]  /*6ac0*/  @!PT LDS RZ, [RZ] ;  /* 0x00000000fffff984 */ /* 0x000fe20000000800 */
[----:B------:R-:W-:Y:S01]  /*6ad0*/  @!PT LDS RZ, [RZ] ;  /* 0x00000000fffff984 */ /* 0x000fe20000000800 */
[----:B------:R-:W-:Y:S01]  /*6ae0*/  @!PT LDS RZ, [RZ] ;  /* 0x00000000fffff984 */ /* 0x000fe20000000800 */
[----:B------:R-:W-:Y:S01]  /*6af0*/  @!PT LDS RZ, [RZ] ;  /* 0x00000000fffff984 */ /* 0x000fe20000000800 */
[----:B------:R3:W-:Y:S07]  /*6b00*/  MEMBAR.ALL.CTA ;  /* 0x0000000000007992 */ /* 0x0007ee0000008000 */
[----:B---3--:R-:W3:Y:S02]  /*6b10*/  FENCE.VIEW.ASYNC.S ;  /* 0x00000000000073c6 */ /* 0x008ee40000000000 */
[----:B---3--:R-:W-:Y:S06]  /*6b20*/  BAR.SYNC.DEFER_BLOCKING 0x1, 0x80 ;  /* 0x0042000000007b1d */ /* 0x008fec0000010000 */
[----:B------:R-:W-:Y:S05]  /*6b30*/  @P0 BRA `(.L_x_107) ;  /* 0x0000000000280947 */ /* 0x000fea0003800000 */
[----:B------:R-:W3:Y:S01]  /*6b40*/  LDCU.64 UR6, c[0x0][0x348] ;  /* 0x00006900ff0677ac */ /* 0x000ee20008000a00 */
[----:B------:R-:W-:Y:S01]  /*6b50*/  UIADD3 UR4, UPT, UPT, UR44, 0x200, URZ ;  /* 0x000002002c047890 */ /* 0x000fe2000fffe0ff */
[----:B------:R-:W-:Y:S05]  /*6b60*/  UMOV UR51, UR36 ;  /* 0x0000002400337c82 */ /* 0x000fea0008000000 */
[----:B------:R-:W-:Y:S04]  /*6b70*/  MOV R84, UR4 ;  /* 0x0000000400547c02 */ /* 0x000fe80008000f00 */
[----:B------:R-:W-:Y:S01]  /*6b80*/  R2UR UR48, R84 ;  /* 0x00000000543072ca */ /* 0x000fe200000e0000 */
[----:B---3--:R-:W-:Y:S04]  /*6b90*/  UIADD3 UR4, UP0, UPT, UR6, 0x680, URZ ;  /* 0x0000068006047890 */ /* 0x008fe8000ff1e0ff */
[----:B------:R-:W-:Y:S09]  /*6ba0*/  UIADD3.X UR5, UPT, UPT, URZ, UR7, URZ, UP0, !UPT ;  /* 0x00000007ff057290 */ /* 0x000ff200087fe4ff */
[----:B------:R3:W-:Y:S01]  /*6bb0*/  UTMASTG.3D [UR48], [UR4] ;  /* 0x00000030040073b5 */ /* 0x0007e20008010000 */
[----:B------:R0:W-:Y:S01]  /*6bc0*/  UTMACMDFLUSH ;  /* 0x00000000000079b7 */ /* 0x0001e20000000000 */
[----:B---3--:R-:W-:Y:S04]  /*6bd0*/  DEPBAR.LE SB0, 0x1 ;  /* 0x000080400000791a */ /* 0x008fe80000000000 */
.L_x_107:
[----:B------:R-:W-:Y:S05]  /*6be0*/  BSYNC.RECONVERGENT B0 ;  /* 0x0000000000007941 */ /* 0x000fea0003800200 */
.L_x_106:
[----:B------:R-:W-:Y:S01]  /*6bf0*/  BAR.SYNC.DEFER_BLOCKING 0x1, 0x80 ;  /* 0x0042000000007b1d */ /* 0x000fe20000010000 */
[----:B------:R-:W-:Y:S01]  /*6c00*/  ISETP.NE.AND P1, PT, R98, RZ, PT ;  /* 0x000000ff6200720c */ /* 0x000fe20003f25270 */
[----:B------:R-:W-:Y:S01]  /*6c10*/  UISETP.NE.AND UP0, UPT, UR52, URZ, UPT ;  /* 0x000000ff3400728c */ /* 0x000fe2000bf05270 */
[----:B------:R-:W-:Y:S11]  /*6c20*/  LEA R3, R46, UR44, 0x3 ;  /* 0x0000002c2e037c11 */ /* 0x000ff6000f8e18ff */
[----:B------:R-:W-:Y:S01]  /*6c30*/  @P1 SHF.L.U32 R2, R90, 0x1f, RZ ;  /* 0x0000001f5a021819 */ /* 0x000fe200000006ff */
[----:B------:R-:W-:Y:S06]  /*6c40*/  BRA.U !UP0, `(.L_x_108) ;  /* 0x0000000108247547 */ /* 0x000fec000b800000 */
[----:B------:R-:W-:Y:S01]  /*6c50*/  IMAD.U32 R5, RZ, RZ, UR46 ;  /* 0x0000002eff057e24 */ /* 0x000fe2000f8e00ff */
[----:B------:R-:W-:Y:S01]  /*6c60*/  MOV R0, UR47 ;  /* 0x0000002f00007c02 */ /* 0x000fe20008000f00 */
[----:B------:R-:W-:Y:S03]  /*6c70*/  UIADD3 UR4, UPT, UPT, UR46, 0x1, URZ ;  /* 0x000000012e047890 */ /* 0x000fe6000fffe0ff */
[----:B------:R-:W-:Y:S01]  /*6c80*/  @P1 LEA R5, R5, UR44, 0x3 ;  /* 0x0000002c05051c11 */ /* 0x000fe2000f8e18ff */
[----:B------:R-:W-:Y:S04]  /*6c90*/  UISETP.NE.AND UP0, UPT, UR4, 0x4, UPT ;  /* 0x000000040400788c */ /* 0x000fe8000bf05270 */
[----:B------:R-:W-:Y:S01]  /*6ca0*/  @P1 VIADD R5, R5, 0x70 ;  /* 0x0000007005051836 */ /* 0x000fe20000000000 */
[----:B------:R-:W-:Y:S04]  /*6cb0*/  USEL UR46, UR4, URZ, UP0 ;  /* 0x000000ff042e7287 */ /* 0x000fe80008000000 */
[----:B------:R-:W-:Y:S04]  /*6cc0*/  @P1 PRMT R0, R0, 0x654, R5 ;  /* 0x0000065400001816 */ /* 0x000fe80000000005 */
[----:B------:R3:W-:Y:S04]  /*6cd0*/  @P1 SYNCS.ARRIVE.TRANS64.RED.A1T0 RZ, [R0+URZ], RZ ;  /* 0x000000ff00ff19a7 */ /* 0x0007e800081004ff */
.L_x_108:
[----:B------:R-:W4:Y:S01]  /*6ce0*/  @P1 SYNCS.PHASECHK.TRANS64.TRYWAIT P0, [R3+URZ+0x50], R2 ;  /* 0x00005002030015a7 */ /* 0x000f2200080011ff */
[----:B------:R-:W-:Y:S01]  /*6cf0*/  BSSY B1, `(.L_x_109) ;  /* 0x0000016000017945 */ /* 0x000fe20003800000 */
[----:B----4-:R-:W-:Y:S03]  /*6d00*/  @P1 SEL R47, RZ, 0x1, !P0 ;  /* 0x00000001ff2f1807 */ /* 0x010fe60004000000 */
[----:B------:R-:W-:Y:S05]  /*6d10*/  @!P1 BRA `(.L_x_110) ;  /* 0x00000000004c9947 */ /* 0x000fea0003800000 */
[----:B------:R-:W-:Y:S01]  /*6d20*/  ISETP.NE.AND P0, PT, R47, RZ, PT ;  /* 0x000000ff2f00720c */ /* 0x000fe20003f05270 */
[----:B------:R-:W-:Y:S01]  /*6d30*/  BSSY B0, `(.L_x_111) ;  /* 0x000000b000007945 */ /* 0x000fe20003800000 */
[----:B------:R-:W-:Y:S11]  /*6d40*/  ISETP.NE.AND P1, PT, R60, RZ, PT ;  /* 0x000000ff3c00720c */ /* 0x000ff60003f25270 */
[----:B------:R-:W-:Y:S02]  /*6d50*/  @!UPT UIADD3 URZ, UPT, UPT, URZ, URZ, URZ ;  /* 0x000000fffffff290 */ /* 0x000fe4000fffe0ff */
[C---:B------:R-:W-:Y:S01]  /*6d60*/  @P1 IMAD R6, R46.reuse, 0x2000, R93 ;  /* 0x000020002e061824 */ /* 0x040fe200078e025d */
[C---:B------:R-:W-:Y:S01]  /*6d70*/  @P1 LEA R4, R46.reuse, R91, 0xd ;  /* 0x0000005b2e041211 */ /* 0x040fe200078e68ff */
[C---:B------:R-:W-:Y:S02]  /*6d80*/  @P1 IMAD R5, R46.reuse, 0x2000, R92 ;  /* 0x000020002e051824 */ /* 0x040fe400078e025c */
[----:B------:R-:W-:Y:S01]  /*6d90*/  @P1 IMAD R2, R46, 0x2000, R87 ;  /* 0x000020002e021824 */ /* 0x000fe200078e0257 */
[----:B------:R-:W-:Y:S06]  /*6da0*/  @P0 BRA `(.L_x_112) ;  /* 0x00000000000c0947 */ /* 0x000fec0003800000 */
[----:B---3--:R-:W-:Y:S04]  /*6db0*/  SHF.L.U32 R0, R90, 0x1f, RZ ;  /* 0x0000001f5a007819 */ /* 0x008fe800000006ff */
[----:B------:R-:W3:Y:S02]  /*6dc0*/  SYNCS.PHASECHK.TRANS64.TRYWAIT P0, [R3+URZ+0x50], R0 ;  /* 0x00005000030075a7 */ /* 0x000ee400080011ff */
[----:B---3--:R-:W-:Y:S05]  /*6dd0*/  @!P0 BRA `(.L_x_113) ;  /* 0x0000003000908947 */ /* 0x008fea0003800000 */
.L_x_112:
[----:B------:R-:W-:Y:S05]  /*6de0*/  BSYNC B0 ;  /* 0x0000000000007941 */ /* 0x000fea0003800000 */
.L_x_111:
[----:B------:R-:W-:Y:S02]  /*6df0*/  ISETP.NE.AND P0, PT, R60, RZ, PT ;  /* 0x000000ff3c00720c */ /* 0x000fe40003f05270 */
[----:B------:R-:W-:Y:S11]  /*6e00*/  IADD3 R46, PT, PT, R46, 0x1, RZ ;  /* 0x000000012e2e7810 */ /* 0x000ff60007ffe0ff */
[----:B------:R4:W1:Y:S04]  /*6e10*/  @P0 LDS.128 R48, [R6] ;  /* 0x0000000006300984 */ /* 0x0008680000000c00 */
[----:B------:R4:W1:Y:S04]  /*6e20*/  @P0 LDS.128 R56, [R5+0x10] ;  /* 0x0000100005380984 */ /* 0x0008680000000c00 */
[----:B------:R4:W1:Y:S04]  /*6e30*/  @P0 LDS.128 R64, [R4+0x20] ;  /* 0x0000200004400984 */ /* 0x0008680000000c00 */
[----:B------:R4:W1:Y:S02]  /*6e40*/  @P0 LDS.128 R72, [R2+0x30] ;  /* 0x0000300002480984 */ /* 0x0008640000000c00 */
.L_x_110:
[----:B------:R-:W-:Y:S05]  /*6e50*/  BSYNC B1 ;  /* 0x0000000000017941 */ /* 0x000fea0003800000 */
.L_x_109:
[----:B---3--:R-:W-:Y:S05]  /*6e60*/  VIADD R0, R39, 0x20 ;  /* 0x0000002027007836 */ /* 0x008fea0000000000 */
[----:B------:R-:W-:Y:S04]  /*6e70*/  SHF.R.U32.HI R0, RZ, 0x15, R0 ;  /* 0x00000015ff007819 */ /* 0x000fe80000011600 */
[----:B------:R-:W-:Y:S11]  /*6e80*/  LOP3.LUT P0, RZ, R0, 0x3, R81, 0x48, !PT ;  /* 0x0000000300ff7812 */ /* 0x000ff60007804851 */
[----:B------:R-:W-:Y:S02]  /*6e90*/  @!UPT UIADD3 URZ, UPT, UPT, URZ, URZ, URZ ;  /* 0x000000fffffff290 */ /* 0x000fe4000fffe0ff */
[----:B------:R-:W-:Y:S05]  /*6ea0*/  @!P0 BRA `(.L_x_114) ;  /* 0x0000000000408947 */ /* 0x000fea0003800000 */
[----:B------:R-:W3:Y:S01]  /*6eb0*/  LDCU.64 UR8, c[0x4][0x70] ;  /* 0x01000e00ff0877ac */ /* 0x000ee20008000a00 */
[----:B------:R-:W-:Y:S01]  /*6ec0*/  MOV R3, 0x0 ;  /* 0x0000000000037802 */ /* 0x000fe20000000f00 */
[----:B------:R-:W-:Y:S02]  /*6ed0*/  HFMA2 R12, -RZ, RZ, 0, 5.9604644775390625e-08 ;  /* 0x00000001ff0c7431 */ /* 0x000fe400000001ff */
[----:B------:R-:W-:Y:S02]  /*6ee0*/  IMAD.MOV.U32 R8, RZ, RZ, 0x192 ;  /* 0x00000192ff087424 */ /* 0x000fe400078e00ff */
[----:B------:R-:W-:Y:S01]  /*6ef0*/  IMAD.MOV.U32 R13, RZ, RZ, RZ ;  /* 0x000000ffff0d7224 */ /* 0x000fe200078e00ff */
[----:B------:R-:W5:Y:S01]  /*6f00*/  LDCU.64 UR6, c[0x4][0x78] ;  /* 0x01000f00ff0677ac */ /* 0x000f620008000a00 */
[----:B----4-:R-:W4:Y:S01]  /*6f10*/  LDC.64 R2, c[0x4][R3] ;  /* 0x0100000003027b82 */ /* 0x010f220000000a00 */
[----:B------:R-:W2:Y:S01]  /*6f20*/  LDCU.64 UR4, c[0x4][0x10] ;  /* 0x01000200ff0477ac */ /* 0x000ea20008000a00 */
[----:B---3--:R-:W-:Y:S01]  /*6f30*/  MOV R5, UR9 ;  /* 0x0000000900057c02 */ /* 0x008fe20008000f00 */
[----:B------:R-:W-:Y:S01]  /*6f40*/  IMAD.U32 R4, RZ, RZ, UR8 ;  /* 0x00000008ff047e24 */ /* 0x000fe2000f8e00ff */
[----:B-----5:R-:W-:Y:S01]  /*6f50*/  MOV R7, UR7 ;  /* 0x0000000700077c02 */ /* 0x020fe20008000f00 */
[----:B------:R-:W-:Y:S01]  /*6f60*/  IMAD.U32 R6, RZ, RZ, UR6 ;  /* 0x00000006ff067e24 */ /* 0x000fe2000f8e00ff */
[----:B--2---:R-:W-:Y:S01]  /*6f70*/  MOV R11, UR5 ;  /* 0x00000005000b7c02 */ /* 0x004fe20008000f00 */
[----:B------:R-:W-:Y:S02]  /*6f80*/  IMAD.U32 R10, RZ, RZ, UR4 ;  /* 0x00000004ff0a7e24 */ /* 0x000fe4000f8e00ff */
[----:B------:R-:W-:Y:S07]  /*6f90*/  LEPC R20, `(.L_x_114) ;  /* 0x000000001014794e */ /* 0x000fee0000000000 */
[----:B-1--4-:R-:W-:Y:S05]  /*6fa0*/  CALL.ABS.NOINC R2 ;  /* 0x0000000002007343 */ /* 0x012fea0003c00000 */
.L_x_114:
[----:B------:R-:W-:Y:S05]  /*6fb0*/  WARPSYNC.ALL ;  /* 0x0000000000007948 */ /* 0x000fea0003800000 */
[----:B------:R-:W-:Y:S01]  /*6fc0*/  R2UR UR4, R39 ;  /* 0x00000000270472ca */ /* 0x000fe200000e0000 */
[--C-:B-1----:R-:W-:Y:S01]  /*6fd0*/  HADD2.F32 R40, -RZ, R48.reuse.H0_H0 ;  /* 0x20000030ff287230 */ /* 0x102fe20000004100 */
[----:B------:R-:W-:Y:S01]  /*6fe0*/  ISETP.NE.AND P6, PT, R98, RZ, PT ;  /* 0x000000ff6200720c */ /* 0x000fe20003fc5270 */
[----:B------:R-:W-:Y:S01]  /*6ff0*/  HADD2.F32 R43, -RZ, R48.H1_H1 ;  /* 0x30000030ff2b7230 */ /* 0x000fe20000004100 */
[----:B------:R-:W-:Y:S01]  /*7000*/  MOV R52, UR46 ;  /* 0x0000002e00347c02 */ /* 0x000fe20008000f00 */
[----:B------:R-:W-:Y:S01]  /*7010*/  HADD2.F32 R42, -RZ, R49.H1_H1 ;  /* 0x30000031ff2a7230 */ /* 0x000fe20000004100 */
[----:B------:R-:W-:Y:S01]  /*7020*/  MOV R61, UR47 ;  /* 0x0000002f003d7c02 */ /* 0x000fe20008000f00 */
[----:B------:R-:W-:Y:S01]  /*7030*/  HADD2.F32 R45, -RZ, R51.H0_H0 ;  /* 0x20000033ff2d7230 */ /* 0x000fe20000004100 */
[----:B------:R-:W-:Y:S01]  /*7040*/  ISETP.NE.AND P0, PT, R95, RZ, PT ;  /* 0x000000ff5f00720c */ /* 0x000fe20003f05270 */
[----:B------:R-:W-:Y:S01]  /*7050*/  HADD2.F32 R44, -RZ, R75.H1_H1 ;  /* 0x3000004bff2c7230 */ /* 0x000fe20000004100 */
[----:B------:R-:W-:Y:S01]  /*7060*/  BSSY.RECONVERGENT B0, `(.L_x_115) ;  /* 0x0000088000007945 */ /* 0x000fe20003800200 */
[----:B------:R-:W-:Y:S02]  /*7070*/  LEA R62, R46, UR44, 0x3 ;  /* 0x0000002c2e3e7c11 */ /* 0x000fe4000f8e18ff */
[----:B----4-:R-:W1:Y:S02]  /*7080*/  LDTM.x32 R4, tmem[UR4+0x20] ;  /* 0x00002004000479ee */ /* 0x010e6400082c0000 */
[----:B------:R-:W-:Y:S02]  /*7090*/  @P6 LEA R52, R52, UR44, 0x3 ;  /* 0x0000002c34346c11 */ /* 0x000fe4000f8e18ff */
[----:B------:R-:W-:Y:S02]  /*70a0*/  @P6 SHF.L.U32 R63, R90, 0x1f, RZ ;  /* 0x0000001f5a3f6819 */ /* 0x000fe400000006ff */
[----:B------:R-:W-:Y:S04]  /*70b0*/  @P6 IADD3 R52, PT, PT, R52, 0x70, RZ ;  /* 0x0000007034346810 */ /* 0x000fe80007ffe0ff */
[----:B------:R-:W-:Y:S01]  /*70c0*/  @P6 PRMT R61, R61, 0x654, R52 ;  /* 0x000006543d3d6816 */ /* 0x000fe20000000034 */
[C---:B-1----:R-:W-:Y:S01]  /*70d0*/  FMUL R0, R38.reuse, R4 ;  /* 0x0000000426007220 */ /* 0x042fe20000400000 */
[C---:B------:R-:W-:Y:S01]  /*70e0*/  FMUL R2, R38.reuse, R5 ;  /* 0x0000000526027220 */ /* 0x040fe20000400000 */
[C---:B------:R-:W-:Y:S01]  /*70f0*/  FMUL R3, R38.reuse, R6 ;  /* 0x0000000626037220 */ /* 0x040fe20000400000 */
[C---:B------:R-:W-:Y:S01]  /*7100*/  FMUL R7, R38.reuse, R7 ;  /* 0x0000000726077220 */ /* 0x040fe20000400000 */
[C---:B------:R-:W-:Y:S01]  /*7110*/  FFMA R0, R41.reuse, R40, R0 ;  /* 0x0000002829007223 */ /* 0x040fe20000000000 */
[----:B------:R-:W-:Y:S02]  /*7120*/  HADD2.F32 R40, -RZ, R49.H0_H0 ;  /* 0x20000031ff287230 */ /* 0x000fe40000004100 */
[C---:B------:R-:W-:Y:S01]  /*7130*/  FFMA R2, R41.reuse, R43, R2 ;  /* 0x0000002b29027223 */ /* 0x040fe20000000002 */
[--C-:B------:R-:W-:Y:S02]  /*7140*/  HADD2.F32 R43, -RZ, R50.reuse.H0_H0 ;  /* 0x20000032ff2b7230 */ /* 0x100fe40000004100 */
[C---:B------:R-:W-:Y:S01]  /*7150*/  FMUL R4, R38.reuse, R8 ;  /* 0x0000000826047220 */ /* 0x040fe20000400000 */
[----:B------:R-:W-:Y:S01]  /*7160*/  FMUL R5, R38, R9 ;  /* 0x0000000926057220 */ /* 0x000fe20000400000 */
[C---:B------:R-:W-:Y:S01]  /*7170*/  FFMA R3, R41.reuse, R40, R3 ;  /* 0x0000002829037223 */ /* 0x040fe20000000003 */
[----:B------:R-:W-:Y:S01]  /*7180*/  HADD2.F32 R40, -RZ, R50.H1_H1 ;  /* 0x30000032ff287230 */ /* 0x000fe20000004100 */
[----:B------:R-:W-:Y:S01]  /*7190*/  F2FP.F16.F32.PACK_AB R52, R2, R0 ;  /* 0x000000000234723e */ /* 0x000fe200000000ff */
[C---:B------:R-:W-:Y:S01]  /*71a0*/  FFMA R7, R41.reuse, R42, R7 ;  /* 0x0000002a29077223 */ /* 0x040fe20000000007 */
[C---:B------:R-:W-:Y:S01]  /*71b0*/  FFMA R4, R41.reuse, R43, R4 ;  /* 0x0000002b29047223 */ /* 0x040fe20000000004 */
[C---:B------:R-:W-:Y:S01]  /*71c0*/  FMUL R6, R38.reuse, R10 ;  /* 0x0000000a26067220 */ /* 0x040fe20000400000 */
[----:B------:R-:W-:Y:S02]  /*71d0*/  HADD2.F32 R42, -RZ, R51.H1_H1 ;  /* 0x30000033ff2a7230 */ /* 0x000fe40000004100 */
[----:B------:R-:W-:Y:S01]  /*71e0*/  FFMA R5, R41, R40, R5 ;  /* 0x0000002829057223 */ /* 0x000fe20000000005 */
[----:B------:R-:W-:Y:S01]  /*71f0*/  F2FP.F16.F32.PACK_AB R53, R7, R3 ;  /* 0x000000030735723e */ /* 0x000fe200000000ff */
[----:B------:R-:W-:Y:S01]  /*7200*/  FFMA R6, R41, R45, R6 ;  /* 0x0000002d29067223 */ /* 0x000fe20000000006 */
[C---:B------:R-:W-:Y:S01]  /*7210*/  FMUL R11, R38.reuse, R11 ;  /* 0x0000000b260b7220 */ /* 0x040fe20000400000 */
[--C-:B------:R-:W-:Y:S01]  /*7220*/  HADD2.F32 R40, -RZ, R56.reuse.H0_H0 ;  /* 0x20000038ff287230 */ /* 0x100fe20000004100 */
[----:B------:R-:W-:Y:S01]  /*7230*/  F2FP.F16.F32.PACK_AB R54, R5, R4 ;  /* 0x000000040536723e */ /* 0x000fe200000000ff */
[C---:B------:R-:W-:Y:S01]  /*7240*/  FMUL R8, R38.reuse, R12 ;  /* 0x0000000c26087220 */ /* 0x040fe20000400000 */
[C---:B------:R-:W-:Y:S01]  /*7250*/  FFMA R11, R41.reuse, R42, R11 ;  /* 0x0000002a290b7223 */ /* 0x040fe2000000000b */
[----:B------:R-:W-:Y:S02]  /*7260*/  HADD2.F32 R42, -RZ, R56.H1_H1 ;  /* 0x30000038ff2a7230 */ /* 0x000fe40000004100 */
[C---:B------:R-:W-:Y:S01]  /*7270*/  FMUL R9, R38.reuse, R13 ;  /* 0x0000000d26097220 */ /* 0x040fe20000400000 */
[--C-:B------:R-:W-:Y:S02]  /*7280*/  HADD2.F32 R43, -RZ, R57.reuse.H0_H0 ;  /* 0x20000039ff2b7230 */ /* 0x100fe40000004100 */
[----:B------:R-:W-:Y:S01]  /*7290*/  FFMA R8, R41, R40, R8 ;  /* 0x0000002829087223 */ /* 0x000fe20000000008 */
[----:B------:R-:W-:Y:S01]  /*72a0*/  F2FP.F16.F32.PACK_AB R55, R11, R6 ;  /* 0x000000060b37723e */ /* 0x000fe200000000ff */
[----:B------:R-:W-:Y:S01]  /*72b0*/  FFMA R9, R41, R42, R9 ;  /* 0x0000002a29097223 */ /* 0x000fe20000000009 */
[C---:B------:R-:W-:Y:S01]  /*72c0*/  FMUL R10, R38.reuse, R14 ;  /* 0x0000000e260a7220 */ /* 0x040fe20000400000 */
[----:B------:R-:W-:Y:S02]  /*72d0*/  HADD2.F32 R40, -RZ, R57.H1_H1 ;  /* 0x30000039ff287230 */ /* 0x000fe40000004100 */
[C---:B------:R-:W-:Y:S01]  /*72e0*/  FMUL R15, R38.reuse, R15 ;  /* 0x0000000f260f7220 */ /* 0x040fe20000400000 */
[----:B------:R1:W-:Y:S01]  /*72f0*/  STS.128 [R93+0x2000], R52 ;  /* 0x002000345d007388 */ /* 0x0003e20000000c00 */
[----:B------:R-:W-:Y:S01]  /*7300*/  F2FP.F16.F32.PACK_AB R68, R9, R8 ;  /* 0x000000080944723e */ /* 0x000fe200000000ff */
[C---:B------:R-:W-:Y:S01]  /*7310*/  FFMA R10, R41.reuse, R43, R10 ;  /* 0x0000002b290a7223 */ /* 0x040fe2000000000a */
[--C-:B------:R-:W-:Y:S02]  /*7320*/  HADD2.F32 R43, -RZ, R58.reuse.H0_H0 ;  /* 0x2000003aff2b7230 */ /* 0x100fe40000004100 */
        /* <DEDUP_REMOVED lines=11> */
[--C-:B------:R-:W-:Y:S02]  /*73e0*/  HADD2.F32 R43, -RZ, R64.reuse.H0_H0 ;  /* 0x20000040ff2b7230 */ /* 0x100fe40000004100 */
[C---:B------:R-:W-:Y:S01]  /*73f0*/  FFMA R14, R41.reuse, R45, R14 ;  /* 0x0000002d290e7223 */ /* 0x040fe2000000000e */
[C---:B------:R-:W-:Y:S01]  /*7400*/  FMUL R16, R38.reuse, R20 ;  /* 0x0000001426107220 */ /* 0x040fe20000400000 */
        /* <DEDUP_REMOVED lines=17> */
[C---:B------:R-:W-:Y:S01]  /*7520*/  FFMA R20, R41.reuse, R40, R20 ;  /* 0x0000002829147223 */ /* 0x040fe20000000014 */
[C---:B------:R-:W-:Y:S01]  /*7530*/  FFMA R21, R41.reuse, R42, R21 ;  /* 0x0000002a29157223 */ /* 0x040fe20000000015 */
[----:B------:R-:W-:Y:S02]  /*7540*/  HADD2.F32 R40, -RZ, R67.H1_H1 ;  /* 0x30000043ff287230 */ /* 0x000fe40000004100 */
[----:B------:R-:W-:Y:S01]  /*7550*/  FFMA R22, R41, R43, R22 ;  /* 0x0000002b29167223 */ /* 0x000fe20000000016 */
[C---:B------:R-:W-:Y:S01]  /*7560*/  FMUL R27, R38.reuse, R27 ;  /* 0x0000001b261b7220 */ /* 0x040fe20000400000 */
[--C-:B------:R-:W-:Y:S02]  /*7570*/  HADD2.F32 R43, -RZ, R72.reuse.H0_H0 ;  /* 0x20000048ff2b7230 */ /* 0x100fe40000004100 */
[C---:B------:R-:W-:Y:S01]  /*7580*/  FMUL R24, R38.reuse, R28 ;  /* 0x0000001c26187220 */ /* 0x040fe20000400000 */
[----:B------:R-:W-:Y:S02]  /*7590*/  HADD2.F32 R42, -RZ, R72.H1_H1 ;  /* 0x30000048ff2a7230 */ /* 0x000fe40000004100 */
[C---:B------:R-:W-:Y:S01]  /*75a0*/  FMUL R25, R38.reuse, R29 ;  /* 0x0000001d26197220 */ /* 0x040fe20000400000 */
[--C-:B------:R-:W-:Y:S01]  /*75b0*/  HADD2.F32 R45, -RZ, R73.reuse.H0_H0 ;  /* 0x20000049ff2d7230 */ /* 0x100fe20000004100 */
[----:B------:R-:W-:Y:S01]  /*75c0*/  F2FP.F16.F32.PACK_AB R70, R13, R12 ;  /* 0x0000000c0d46723e */ /* 0x000fe200000000ff */
[C---:B------:R-:W-:Y:S01]  /*75d0*/  FMUL R26, R38.reuse, R30 ;  /* 0x0000001e261a7220 */ /* 0x040fe20000400000 */
[----:B------:R-:W-:Y:S01]  /*75e0*/  F2FP.F16.F32.PACK_AB R71, R19, R14 ;  /* 0x0000000e1347723e */ /* 0x000fe200000000ff */
[C---:B------:R-:W-:Y:S01]  /*75f0*/  FFMA R27, R41.reuse, R40, R27 ;  /* 0x00000028291b7223 */ /* 0x040fe2000000001b */
[C---:B------:R-:W-:Y:S01]  /*7600*/  FFMA R24, R41.reuse, R43, R24 ;  /* 0x0000002b29187223 */ /* 0x040fe20000000018 */
[----:B------:R-:W-:Y:S02]  /*7610*/  HADD2.F32 R40, -RZ, R73.H1_H1 ;  /* 0x30000049ff287230 */ /* 0x000fe40000004100 */
[C---:B------:R-:W-:Y:S01]  /*7620*/  FFMA R25, R41.reuse, R42, R25 ;  /* 0x0000002a29197223 */ /* 0x040fe20000000019 */
[----:B------:R1:W-:Y:S01]  /*7630*/  STS.128 [R92+0x2010], R68 ;  /* 0x002010445c007388 */ /* 0x0003e20000000c00 */
[C---:B------:R-:W-:Y:S01]  /*7640*/  FMUL R31, R38.reuse, R31 ;  /* 0x0000001f261f7220 */ /* 0x040fe20000400000 */
[--C-:B------:R-:W-:Y:S02]  /*7650*/  HADD2.F32 R43, -RZ, R74.reuse.H0_H0 ;  /* 0x2000004aff2b7230 */ /* 0x100fe40000004100 */
[C---:B------:R-:W-:Y:S01]  /*7660*/  FFMA R26, R41.reuse, R45, R26 ;  /* 0x0000002d291a7223 */ /* 0x040fe2000000001a */
        /* <DEDUP_REMOVED lines=30> */
[----:B------:R-:W-:Y:S02]  /*7850*/  UIADD3 UR9, UPT, UPT, UR49, 0x20, URZ ;  /* 0x0000002031097890 */ /* 0x000fe4000fffe0ff */
[----:B------:R-:W-:Y:S01]  /*7860*/  UIADD3 UR8, UPT, UPT, UR44, 0x2200, URZ ;  /* 0x000022002c087890 */ /* 0x000fe2000fffe0ff */
[----:B------:R-:W-:Y:S01]  /*7870*/  UMOV UR10, UR50 ;  /* 0x00000032000a7c82 */ /* 0x000fe20008000000 */
[----:B------:R-:W-:Y:S01]  /*7880*/  UMOV UR11, UR36 ;  /* 0x00000024000b7c82 */ /* 0x000fe20008000000 */
[----:B---3--:R-:W-:Y:S04]  /*7890*/  UIADD3 UR4, UP0, UPT, UR6, 0x680, URZ ;  /* 0x0000068006047890 */ /* 0x008fe8000ff1e0ff */
[----:B------:R-:W-:Y:S09]  /*78a0*/  UIADD3.X UR5, UPT, UPT, URZ, UR7, URZ, UP0, !UPT ;  /* 0x00000007ff057290 */ /* 0x000ff200087fe4ff */
[----:B------:R3:W-:Y:S01]  /*78b0*/  UTMASTG.3D [UR8], [UR4] ;  /* 0x00000008040073b5 */ /* 0x0007e20008010000 */
[----:B------:R0:W-:Y:S01]  /*78c0*/  UTMACMDFLUSH ;  /* 0x00000000000079b7 */ /* 0x0001e20000000000 */
[----:B---3--:R-:W-:Y:S04]  /*78d0*/  DEPBAR.LE SB0, 0x1 ;  /* 0x000080400000791a */ /* 0x008fe80000000000 */
.L_x_116:
[----:B------:R-:W-:Y:S05]  /*78e0*/  BSYNC.RECONVERGENT B0 ;  /* 0x0000000000007941 */ /* 0x000fea0003800200 */
.L_x_115:
[----:B------:R-:W-:Y:S01]  /*78f0*/  BAR.SYNC.DEFER_BLOCKING 0x1, 0x80 ;  /* 0x0042000000007b1d */ /* 0x000fe20000010000 */
[----:B------:R-:W-:Y:S04]  /*7900*/  UIADD3 UR4, UPT, UPT, UR46, 0x1, URZ ;  /* 0x000000012e047890 */ /* 0x000fe8000fffe0ff */
[----:B------:R-:W-:Y:S04]  /*7910*/  UISETP.NE.AND UP0, UPT, UR4, 0x4, UPT ;  /* 0x000000040400788c */ /* 0x000fe8000bf05270 */
[----:B------:R-:W-:Y:S01]  /*7920*/  USEL UR45, UR4, URZ, UP0 ;  /* 0x000000ff042d7287 */ /* 0x000fe20008000000 */
[----:B------:R3:W-:Y:S01]  /*7930*/  @P6 SYNCS.ARRIVE.TRANS64.RED.A1T0 RZ, [R61+URZ], RZ ;  /* 0x000000ff3dff69a7 */ /* 0x0007e200081004ff */
[----:B------:R-:W-:Y:S01]  /*7940*/  BSSY B1, `(.L_x_117) ;  /* 0x0000017000017945 */ /* 0x000fe20003800000 */
[----:B------:R-:W4:Y:S02]  /*7950*/  @P6 SYNCS.PHASECHK.TRANS64.TRYWAIT P0, [R62+URZ+0x50], R63 ;  /* 0x0000503f3e0065a7 */ /* 0x000f2400080011ff */
[----:B----4-:R-:W-:Y:S01]  /*7960*/  @P6 SEL R47, RZ, 0x1, !P0 ;  /* 0x00000001ff2f6807 */ /* 0x010fe20004000000 */
[----:B---3--:R-:W-:Y:S06]  /*7970*/  @!P6 BRA `(.L_x_118) ;  /* 0x00000000004ce947 */ /* 0x008fec0003800000 */
        /* <DEDUP_REMOVED lines=9> */
[----:B------:R-:W-:Y:S04]  /*7a10*/  SHF.L.U32 R5, R90, 0x1f, RZ ;  /* 0x0000001f5a057819 */ /* 0x000fe800000006ff */
[----:B------:R-:W3:Y:S02]  /*7a20*/  SYNCS.PHASECHK.TRANS64.TRYWAIT P0, [R62+URZ+0x50], R5 ;  /* 0x000050053e0075a7 */ /* 0x000ee400080011ff */
[----:B---3--:R-:W-:Y:S05]  /*7a30*/  @!P0 BRA `(.L_x_121) ;  /* 0x00000024008c8947 */ /* 0x008fea0003800000 */
.L_x_120:
[----:B------:R-:W-:Y:S05]  /*7a40*/  BSYNC B0 ;  /* 0x0000000000007941 */ /* 0x000fea0003800000 */
.L_x_119:
[----:B------:R-:W-:Y:S02]  /*7a50*/  ISETP.NE.AND P0, PT, R60, RZ, PT ;  /* 0x000000ff3c00720c */ /* 0x000fe40003f05270 */
[----:B------:R-:W-:Y:S11]  /*7a60*/  IADD3 R46, PT, PT, R46, 0x1, RZ ;  /* 0x000000012e2e7810 */ /* 0x000ff60007ffe0ff */
[----:B------:R4:W1:Y:S04]  /*7a70*/  @P0 LDS.128 R48, [R4] ;  /* 0x0000000004300984 */ /* 0x0008680000000c00 */
[----:B------:R4:W1:Y:S04]  /*7a80*/  @P0 LDS.128 R56, [R3+0x10] ;  /* 0x0000100003380984 */ /* 0x0008680000000c00 */
[----:B------:R4:W1:Y:S04]  /*7a90*/  @P0 LDS.128 R64, [R2+0x20] ;  /* 0x0000200002400984 */ /* 0x0008680000000c00 */
[----:B------:R4:W1:Y:S02]  /*7aa0*/  @P0 LDS.128 R72, [R0+0x30] ;  /* 0x0000300000480984 */ /* 0x0008640000000c00 */
.L_x_118:
[----:B------:R-:W-:Y:S05]  /*7ab0*/  BSYNC B1 ;  /* 0x0000000000017941 */ /* 0x000fea0003800000 */
.L_x_117:
[----:B----4-:R-:W-:Y:S05]  /*7ac0*/  VIADD R0, R39, 0x40 ;  /* 0x0000004027007836 */ /* 0x010fea0000000000 */
        /* <DEDUP_REMOVED lines=9> */
[----:B------:R-:W4:Y:S01]  /*7b60*/  LDCU.64 UR6, c[0x4][0x78] ;  /* 0x01000f00ff0677ac */ /* 0x000f220008000a00 */
[----:B------:R-:W1:Y:S01]  /*7b70*/  LDC.64 R2, c[0x4][R3] ;  /* 0x0100000003027b82 */ /* 0x000e620000000a00 */
[----:B------:R-:W5:Y:S01]  /*7b80*/  LDCU.64 UR4, c[0x4][0x10] ;  /* 0x01000200ff0477ac */ /* 0x000f620008000a00 */
[----:B---3--:R-:W-:Y:S01]  /*7b90*/  MOV R5, UR9 ;  /* 0x0000000900057c02 */ /* 0x008fe20008000f00 */
[----:B------:R-:W-:Y:S01]  /*7ba0*/  IMAD.U32 R4, RZ, RZ, UR8 ;  /* 0x00000008ff047e24 */ /* 0x000fe2000f8e00ff */
[----:B----4-:R-:W-:Y:S01]  /*7bb0*/  MOV R7, UR7 ;  /* 0x0000000700077c02 */ /* 0x010fe20008000f00 */
[----:B------:R-:W-:Y:S01]  /*7bc0*/  IMAD.U32 R6, RZ, RZ, UR6 ;  /* 0x00000006ff067e24 */ /* 0x000fe2000f8e00ff */
[----:B-----5:R-:W-:Y:S01]  /*7bd0*/  MOV R11, UR5 ;  /* 0x00000005000b7c02 */ /* 0x020fe20008000f00 */
[----:B------:R-:W-:Y:S02]  /*7be0*/  IMAD.U32 R10, RZ, RZ, UR4 ;  /* 0x00000004ff0a7e24 */ /* 0x000fe4000f8e00ff */
[----:B------:R-:W-:Y:S07]  /*7bf0*/  LEPC R20, `(.L_x_122) ;  /* 0x000000001014794e */ /* 0x000fee0000000000 */
[----:B-12---:R-:W-:Y:S05]  /*7c00*/  CALL.ABS.NOINC R2 ;  /* 0x0000000002007343 */ /* 0x006fea0003c00000 */
.L_x_122:
        /* <DEDUP_REMOVED lines=12> */
[----:B---3--:R-:W-:Y:S02]  /*7cd0*/  LEA R62, R46, UR44, 0x3 ;  /* 0x0000002c2e3e7c11 */ /* 0x008fe4000f8e18ff */
[----:B------:R-:W1:Y:S02]  /*7ce0*/  LDTM.x32 R4, tmem[UR4+0x40] ;  /* 0x00004004000479ee */ /* 0x000e6400082c0000 */
        /* <DEDUP_REMOVED lines=133> */
.L_x_124:
[----:B------:R-:W-:Y:S05]  /*8540*/  BSYNC.RECONVERGENT B0 ;  /* 0x0000000000007941 */ /* 0x000fea0003800200 */
.L_x_123:
        /* <DEDUP_REMOVED lines=21> */
.L_x_128:
[----:B------:R-:W-:Y:S05]  /*86a0*/  BSYNC B0 ;  /* 0x0000000000007941 */ /* 0x000fea0003800000 */
.L_x_127:
[----:B------:R-:W-:Y:S11]  /*86b0*/  ISETP.NE.AND P0, PT, R60, RZ, PT ;  /* 0x000000ff3c00720c */ /* 0x000ff60003f05270 */
[----:B------:R-:W-:Y:S02]  /*86c0*/  @!UPT UIADD3 URZ, UPT, UPT, URZ, URZ, URZ ;  /* 0x000000fffffff290 */ /* 0x000fe4000fffe0ff */
[----:B------:R4:W1:Y:S04]  /*86d0*/  @P0 LDS.128 R48, [R3] ;  /* 0x0000000003300984 */ /* 0x0008680000000c00 */
[----:B------:R4:W1:Y:S04]  /*86e0*/  @P0 LDS.128 R56, [R2+0x10] ;  /* 0x0000100002380984 */ /* 0x0008680000000c00 */
[----:B------:R4:W1:Y:S04]  /*86f0*/  @P0 LDS.128 R64, [R0+0x20] ;  /* 0x0000200000400984 */ /* 0x0008680000000c00 */
[----:B------:R4:W1:Y:S02]  /*8700*/  @P0 LDS.128 R72, [R46+0x30] ;  /* 0x000030002e480984 */ /* 0x0008640000000c00 */
.L_x_126:
[----:B------:R-:W-:Y:S05]  /*8710*/  BSYNC B1 ;  /* 0x0000000000017941 */ /* 0x000fea0003800000 */
.L_x_125:
        /* <DEDUP_REMOVED lines=21> */
.L_x_130:
[----:B------:R-:W-:Y:S01]  /*8870*/  ISETP.NE.AND P0, PT, R95, RZ, PT ;  /* 0x000000ff5f00720c */ /* 0x000fe20003f05270 */
[----:B------:R-:W-:Y:S05]  /*8880*/  WARPSYNC.ALL ;  /* 0x0000000000007948 */ /* 0x000fea0003800000 */
[----:B------:R-:W-:Y:S01]  /*8890*/  R2UR UR4, R39 ;  /* 0x00000000270472ca */ /* 0x000fe200000e0000 */
[--C-:B-1----:R-:W-:Y:S01]  /*88a0*/  HADD2.F32 R40, -RZ, R48.reuse.H0_H0 ;  /* 0x20000030ff287230 */ /* 0x102fe20000004100 */
[----:B------:R-:W-:Y:S01]  /*88b0*/  R2UR UR5, R99 ;  /* 0x00000000630572ca */ /* 0x000fe200000e0000 */
[----:B------:R-:W-:Y:S01]  /*88c0*/  HADD2.F32 R42, -RZ, R48.H1_H1 ;  /* 0x30000030ff2a7230 */ /* 0x000fe20000004100 */
[----:B------:R-:W-:Y:S01]  /*88d0*/  BSSY.RECONVERGENT B0, `(.L_x_131) ;  /* 0x000008a000007945 */ /* 0x000fe20003800200 */
[--C-:B------:R-:W-:Y:S02]  /*88e0*/  HADD2.F32 R43, -RZ, R49.reuse.H0_H0 ;  /* 0x20000031ff2b7230 */ /* 0x100fe40000004100 */
[----:B------:R-:W-:Y:S02]  /*88f0*/  HADD2.F32 R44, -RZ, R49.H1_H1 ;  /* 0x30000031ff2c7230 */ /* 0x000fe40000004100 */
[--C-:B------:R-:W-:Y:S02]  /*8900*/  HADD2.F32 R45, -RZ, R50.reuse.H0_H0 ;  /* 0x20000032ff2d7230 */ /* 0x100fe40000004100 */
[----:B------:R-:W-:Y:S02]  /*8910*/  HADD2.F32 R46, -RZ, R50.H1_H1 ;  /* 0x30000032ff2e7230 */ /* 0x000fe40000004100 */
[----:B---3--:R-:W1:Y:S01]  /*8920*/  LDTM.x32 R4, tmem[UR4+0x60] ;  /* 0x00006004000479ee */ /* 0x008e6200082c0000 */
[----:B------:R-:W-:Y:S01]  /*8930*/  NOP ;  /* 0x0000000000007918 */ /* 0x000fe20000000000 */
[----:B------:R-:W-:Y:S01]  /*8940*/  UIADD3 UR4, UPT, UPT, UR5, 0xe0, URZ ;  /* 0x000000e005047890 */ /* 0x000fe2000fffe0ff */
[--C-:B------:R-:W-:Y:S02]  /*8950*/  HADD2.F32 R47, -RZ, R51.reuse.H0_H0 ;  /* 0x20000033ff2f7230 */ /* 0x100fe40000004100 */
[----:B------:R-:W-:Y:S01]  /*8960*/  HADD2.F32 R49, -RZ, R51.H1_H1 ;  /* 0x30000033ff317230 */ /* 0x000fe20000004100 */
[----:B------:R-:W-:Y:S01]  /*8970*/  UPRMT UR4, UR47, 0x654, UR4 ;  /* 0x000006542f047896 */ /* 0x000fe20008000004 */
[--C-:B------:R-:W-:Y:S02]  /*8980*/  HADD2.F32 R48, -RZ, R56.reuse.H0_H0 ;  /* 0x20000038ff307230 */ /* 0x100fe40000004100 */
[----:B------:R-:W-:Y:S02]  /*8990*/  HADD2.F32 R51, -RZ, R56.H1_H1 ;  /* 0x30000038ff337230 */ /* 0x000fe40000004100 */
[--C-:B------:R-:W-:Y:S02]  /*89a0*/  HADD2.F32 R50, -RZ, R57.reuse.H0_H0 ;  /* 0x20000039ff327230 */ /* 0x100fe40000004100 */
[----:B------:R-:W-:Y:S02]  /*89b0*/  HADD2.F32 R52, -RZ, R57.H1_H1 ;  /* 0x30000039ff347230 */ /* 0x000fe40000004100 */
[----:B-1----:R-:W-:Y:S01]  /*89c0*/  SYNCS.ARRIVE.TRANS64.RED.A1T0 RZ, [UR4], RZ ;  /* 0x000000ffffff79a7 */ /* 0x002fe20008100404 */
[--C-:B------:R-:W-:Y:S02]  /*89d0*/  HADD2.F32 R53, -RZ, R58.reuse.H0_H0 ;  /* 0x2000003aff357230 */ /* 0x100fe40000004100 */
[----:B------:R-:W-:Y:S02]  /*89e0*/  HADD2.F32 R54, -RZ, R58.H1_H1 ;  /* 0x3000003aff367230 */ /* 0x000fe40000004100 */
[--C-:B------:R-:W-:Y:S02]  /*89f0*/  HADD2.F32 R55, -RZ, R59.reuse.H0_H0 ;  /* 0x2000003bff377230 */ /* 0x100fe40000004100 */
[----:B------:R-:W-:Y:S02]  /*8a00*/  HADD2.F32 R56, -RZ, R59.H1_H1 ;  /* 0x3000003bff387230 */ /* 0x000fe40000004100 */
[C---:B------:R-:W-:Y:S01]  /*8a10*/  FMUL R4, R38.reuse, R4 ;  /* 0x0000000426047220 */ /* 0x040fe20000400000 */
[C---:B------:R-:W-:Y:S01]  /*8a20*/  FMUL R5, R38.reuse, R5 ;  /* 0x0000000526057220 */ /* 0x040fe20000400000 */
[C---:B------:R-:W-:Y:S01]  /*8a30*/  FMUL R6, R38.reuse, R6 ;  /* 0x0000000626067220 */ /* 0x040fe20000400000 */
[C---:B------:R-:W-:Y:S01]  /*8a40*/  FMUL R7, R38.reuse, R7 ;  /* 0x0000000726077220 */ /* 0x040fe20000400000 */
[C---:B------:R-:W-:Y:S01]  /*8a50*/  FFMA R4, R41.reuse, R40, R4 ;  /* 0x0000002829047223 */ /* 0x040fe20000000004 */
[C---:B------:R-:W-:Y:S01]  /*8a60*/  FFMA R5, R41.reuse, R42, R5 ;  /* 0x0000002a29057223 */ /* 0x040fe20000000005 */
[C---:B------:R-:W-:Y:S01]  /*8a70*/  FFMA R6, R41.reuse, R43, R6 ;  /* 0x0000002b29067223 */ /* 0x040fe20000000006 */
[----:B------:R-:W-:Y:S01]  /*8a80*/  FFMA R7, R41, R44, R7 ;  /* 0x0000002c29077223 */ /* 0x000fe20000000007 */
[C---:B------:R-:W-:Y:S01]  /*8a90*/  FMUL R8, R38.reuse, R8 ;  /* 0x0000000826087220 */ /* 0x040fe20000400000 */
[C---:B------:R-:W-:Y:S01]  /*8aa0*/  FMUL R9, R38.reuse, R9 ;  /* 0x0000000926097220 */ /* 0x040fe20000400000 */
[----:B------:R-:W-:Y:S01]  /*8ab0*/  F2FP.F16.F32.PACK_AB R100, R5, R4 ;  /* 0x000000040564723e */ /* 0x000fe200000000ff */
[C---:B------:R-:W-:Y:S01]  /*8ac0*/  FMUL R0, R38.reuse, R10 ;  /* 0x0000000a26007220 */ /* 0x040fe20000400000 */
[----:B------:R-:W-:Y:S01]  /*8ad0*/  F2FP.F16.F32.PACK_AB R101, R7, R6 ;  /* 0x000000060765723e */ /* 0x000fe200000000ff */
[C---:B------:R-:W-:Y:S01]  /*8ae0*/  FFMA R8, R41.reuse, R45, R8 ;  /* 0x0000002d29087223 */ /* 0x040fe20000000008 */
[C---:B------:R-:W-:Y:S01]  /*8af0*/  FFMA R9, R41.reuse, R46, R9 ;  /* 0x0000002e29097223 */ /* 0x040fe20000000009 */
[----:B------:R-:W-:Y:S01]  /*8b00*/  FFMA R0, R41, R47, R0 ;  /* 0x0000002f29007223 */ /* 0x000fe20000000000 */
[C---:B------:R-:W-:Y:S01]  /*8b10*/  FMUL R2, R38.reuse, R11 ;  /* 0x0000000b26027220 */ /* 0x040fe20000400000 */
[C---:B------:R-:W-:Y:S01]  /*8b20*/  FMUL R3, R38.reuse, R12 ;  /* 0x0000000c26037220 */ /* 0x040fe20000400000 */
[C---:B------:R-:W-:Y:S01]  /*8b30*/  FMUL R10, R38.reuse, R13 ;  /* 0x0000000d260a7220 */ /* 0x040fe20000400000 */
[----:B------:R-:W-:Y:S01]  /*8b40*/  F2FP.F16.F32.PACK_AB R102, R9, R8 ;  /* 0x000000080966723e */ /* 0x000fe200000000ff */
[C---:B------:R-:W-:Y:S01]  /*8b50*/  FFMA R2, R41.reuse, R49, R2 ;  /* 0x0000003129027223 */ /* 0x040fe20000000002 */
[C---:B------:R-:W-:Y:S01]  /*8b60*/  FFMA R3, R41.reuse, R48, R3 ;  /* 0x0000003029037223 */ /* 0x040fe20000000003 */
[C---:B------:R-:W-:Y:S01]  /*8b70*/  FFMA R10, R41.reuse, R51, R10 ;  /* 0x00000033290a7223 */ /* 0x040fe2000000000a */
[C---:B------:R-:W-:Y:S01]  /*8b80*/  FMUL R11, R38.reuse, R14 ;  /* 0x0000000e260b7220 */ /* 0x040fe20000400000 */
[C---:B------:R-:W-:Y:S01]  /*8b90*/  FMUL R15, R38.reuse, R15 ;  /* 0x0000000f260f7220 */ /* 0x040fe20000400000 */
[C---:B------:R-:W-:Y:S01]  /*8ba0*/  FMUL R12, R38.reuse, R16 ;  /* 0x00000010260c7220 */ /* 0x040fe20000400000 */
[C---:B------:R-:W-:Y:S01]  /*8bb0*/  FMUL R13, R38.reuse, R17 ;  /* 0x00000011260d7220 */ /* 0x040fe20000400000 */
[C---:B------:R-:W-:Y:S01]  /*8bc0*/  FFMA R11, R41.reuse, R50, R11 ;  /* 0x00000032290b7223 */ /* 0x040fe2000000000b */
[C---:B------:R-:W-:Y:S01]  /*8bd0*/  FMUL R14, R38.reuse, R18 ;  /* 0x00000012260e7220 */ /* 0x040fe20000400000 */
[C---:B------:R-:W-:Y:S01]  /*8be0*/  FFMA R15, R41.reuse, R52, R15 ;  /* 0x00000034290f7223 */ /* 0x040fe2000000000f */
[--C-:B------:R-:W-:Y:S02]  /*8bf0*/  HADD2.F32 R57, -RZ, R64.reuse.H0_H0 ;  /* 0x20000040ff397230 */ /* 0x100fe40000004100 */
[----:B------:R-:W-:Y:S01]  /*8c00*/  FMUL R19, R38, R19 ;  /* 0x0000001326137220 */ /* 0x000fe20000400000 */
[----:B------:R-:W-:Y:S01]  /*8c10*/  F2FP.F16.F32.PACK_AB R103, R2, R0 ;  /* 0x000000000267723e */ /* 0x000fe200000000ff */
[C---:B------:R-:W-:Y:S01]  /*8c20*/  FFMA R12, R41.reuse, R53, R12 ;  /* 0x00000035290c7223 */ /* 0x040fe2000000000c */
[----:B------:R-:W-:Y:S02]  /*8c30*/  HADD2.F32 R58, -RZ, R64.H1_H1 ;  /* 0x30000040ff3a7230 */ /* 0x000fe40000004100 */
[C---:B------:R-:W-:Y:S01]  /*8c40*/  FMUL R16, R38.reuse, R20 ;  /* 0x0000001426107220 */ /* 0x040fe20000400000 */
[C---:B------:R-:W-:Y:S01]  /*8c50*/  FFMA R13, R41.reuse, R54, R13 ;  /* 0x00000036290d7223 */ /* 0x040fe2000000000d */
[----:B------:R1:W-:Y:S01]  /*8c60*/  STS.128 [R93+0x6000], R100 ;  /* 0x006000645d007388 */ /* 0x0003e20000000c00 */
[--C-:B------:R-:W-:Y:S02]  /*8c70*/  HADD2.F32 R59, -RZ, R65.reuse.H0_H0 ;  /* 0x20000041ff3b7230 */ /* 0x100fe40000004100 */
[C---:B------:R-:W-:Y:S01]  /*8c80*/  FMUL R17, R38.reuse, R21 ;  /* 0x0000001526117220 */ /* 0x040fe20000400000 */
[C---:B------:R-:W-:Y:S01]  /*8c90*/  FFMA R14, R41.reuse, R55, R14 ;  /* 0x00000037290e7223 */ /* 0x040fe2000000000e */
[----:B------:R-:W-:Y:S02]  /*8ca0*/  HADD2.F32 R60, -RZ, R65.H1_H1 ;  /* 0x30000041ff3c7230 */ /* 0x000fe40000004100 */
[C---:B------:R-:W-:Y:S01]  /*8cb0*/  FMUL R18, R38.reuse, R22 ;  /* 0x0000001626127220 */ /* 0x040fe20000400000 */
[C---:B------:R-:W-:Y:S01]  /*8cc0*/  FFMA R19, R41.reuse, R56, R19 ;  /* 0x0000003829137223 */ /* 0x040fe20000000013 */
        /* <DEDUP_REMOVED lines=13> */
[----:B------:R-:W-:Y:S01]  /*8da0*/  FMUL R27, R38, R27 ;  /* 0x0000001b261b7220 */ /* 0x000fe20000400000 */
[----:B------:R-:W-:Y:S01]  /*8db0*/  F2FP.F16.F32.PACK_AB R104, R10, R3 ;  /* 0x000000030a68723e */ /* 0x000fe200000000ff */
[----:B------:R-:W-:Y:S01]  /*8dc0*/  FFMA R20, R41, R61, R20 ;  /* 0x0000003d29147223 */ /* 0x000fe20000000014 */
[----:B------:R-:W-:Y:S01]  /*8dd0*/  F2FP.F16.F32.PACK_AB R105, R15, R11 ;  /* 0x0000000b0f69723e */ /* 0x000fe200000000ff */
[----:B------:R-:W-:Y:S01]  /*8de0*/  HADD2.F32 R66, -RZ, R72.H1_H1 ;  /* 0x30000048ff427230 */ /* 0x000fe20000004100 */
[----:B------:R-:W-:Y:S01]  /*8df0*/  F2FP.F16.F32.PACK_AB R106, R13, R12 ;  /* 0x0000000c0d6a723e */ /* 0x000fe200000000ff */
[C---:B------:R-:W-:Y:S01]  /*8e00*/  FMUL R24, R38.reuse, R28 ;  /* 0x0000001c26187220 */ /* 0x040fe20000400000 */
[----:B------:R-:W-:Y:S01]  /*8e10*/  F2FP.F16.F32.PACK_AB R107, R19, R14 ;  /* 0x0000000e136b723e */ /* 0x000fe200000000ff */
[C---:B------:R-:W-:Y:S01]  /*8e20*/  FFMA R21, R41.reuse, R62, R21 ;  /* 0x0000003e29157223 */ /* 0x040fe20000000015 */
[--C-:B------:R-:W-:Y:S02]  /*8e30*/  HADD2.F32 R67, -RZ, R73.reuse.H0_H0 ;  /* 0x20000049ff437230 */ /* 0x100fe40000004100 */
[C---:B------:R-:W-:Y:S01]  /*8e40*/  FMUL R25, R38.reuse, R29 ;  /* 0x0000001d26197220 */ /* 0x040fe20000400000 */
[C---:B------:R-:W-:Y:S01]  /*8e50*/  FFMA R22, R41.reuse, R63, R22 ;  /* 0x0000003f29167223 */ /* 0x040fe20000000016 */
[----:B------:R1:W-:Y:S01]  /*8e60*/  STS.128 [R92+0x6010], R104 ;  /* 0x006010685c007388 */ /* 0x0003e20000000c00 */
        /* <DEDUP_REMOVED lines=48> */
.L_x_132:
[----:B------:R-:W-:Y:S05]  /*9170*/  BSYNC.RECONVERGENT B0 ;  /* 0x0000000000007941 */ /* 0x000fea0003800200 */
.L_x_131:
[----:B------:R-:W-:Y:S01]  /*9180*/  BAR.SYNC.DEFER_BLOCKING 0x1, 0x80 ;  /* 0x0042000000007b1d */ /* 0x000fe20000010000 */
[----:B------:R-:W-:Y:S01]  /*9190*/  UISETP.NE.AND UP0, UPT, UR52, -0x4, UPT ;  /* 0xfffffffc3400788c */ /* 0x000fe2000bf05270 */
[----:B------:R-:W-:Y:S08]  /*91a0*/  IADD3 R0, PT, PT, R36, 0x1, RZ ;  /* 0x0000000124007810 */ /* 0x000ff00007ffe0ff */
[----:B------:R-:W-:Y:S05]  /*91b0*/  BRA.U !UP0, `(.L_x_133) ;  /* 0x0000000108287547 */ /* 0x000fea000b800000 */
[----:B------:R-:W-:Y:S01]  /*91c0*/  ISETP.NE.AND P0, PT, R98, RZ, PT ;  /* 0x000000ff6200720c */ /* 0x000fe20003f05270 */
[----:B------:R-:W-:Y:S01]  /*91d0*/  IMAD.U32 R3, RZ, RZ, UR46 ;  /* 0x0000002eff037e24 */ /* 0x000fe2000f8e00ff */
[----:B------:R-:W-:Y:S01]  /*91e0*/  UIADD3 UR4, UPT, UPT, UR46, 0x1, URZ ;  /* 0x000000012e047890 */ /* 0x000fe2000fffe0ff */
[----:B------:R-:W-:Y:S03]  /*91f0*/  IMAD.U32 R2, RZ, RZ, UR47 ;  /* 0x0000002fff027e24 */ /* 0x000fe6000f8e00ff */
[----:B------:R-:W-:Y:S04]  /*9200*/  UISETP.NE.AND UP0, UPT, UR4, 0x4, UPT ;  /* 0x000000040400788c */ /* 0x000fe8000bf05270 */
[----:B------:R-:W-:Y:S03]  /*9210*/  USEL UR46, UR4, URZ, UP0 ;  /* 0x000000ff042e7287 */ /* 0x000fe60008000000 */
[----:B------:R-:W-:Y:S05]  /*9220*/  @P0 LEA R3, R3, UR44, 0x3 ;  /* 0x0000002c03030c11 */ /* 0x000fea000f8e18ff */
[----:B------:R-:W-:Y:S05]  /*9230*/  @P0 VIADD R3, R3, 0x70 ;  /* 0x0000007003030836 */ /* 0x000fea0000000000 */
[----:B------:R-:W-:Y:S04]  /*9240*/  @P0 PRMT R2, R2, 0x654, R3 ;  /* 0x0000065402020816 */ /* 0x000fe80000000003 */
[----:B------:R3:W-:Y:S03]  /*9250*/  @P0 SYNCS.ARRIVE.TRANS64.RED.A1T0 RZ, [R2+URZ], RZ ;  /* 0x000000ff02ff09a7 */ /* 0x0007e600081004ff */
.L_x_133:
[----:B------:R-:W-:Y:S01]  /*9260*/  R2UR UR4, R82 ;  /* 0x00000000520472ca */ /* 0x000fe200000e0000 */
[----:B------:R-:W-:Y:S01]  /*9270*/  UISETP.NE.AND UP0, UPT, UR62, URZ, UPT ;  /* 0x000000ff3e00728c */ /* 0x000fe2000bf05270 */
[----:B------:R-:W-:Y:S01]  /*9280*/  ISETP.NE.AND P0, PT, R86, 0x2, PT ;  /* 0x000000025600780c */ /* 0x000fe20003f05270 */
[----:B------:R-:W-:Y:S01]  /*9290*/  UIADD3 UR20, UPT, UPT, UR37, UR63, URZ ;  /* 0x0000003f25147290 */ /* 0x000fe2000fffe0ff */
[----:B------:R-:W-:Y:S01]  /*92a0*/  ISETP.NE.AND P1, PT, R0, 0x4, PT ;  /* 0x000000040000780c */ /* 0x000fe20003f25270 */
[----:B------:R-:W-:Y:S01]  /*92b0*/  UIADD3 UR52, UPT, UPT, UR52, 0x4, URZ ;  /* 0x0000000434347890 */ /* 0x000fe2000fffe0ff */
[----:B------:R-:W-:Y:S01]  /*92c0*/  SEL R3, RZ, 0x1, P0 ;  /* 0x00000001ff037807 */ /* 0x000fe20000000000 */
[----:B------:R-:W-:Y:S01]  /*92d0*/  UMOV UR36, UR61 ;  /* 0x0000003d00247c82 */ /* 0x000fe20008000000 */
[----:B---3--:R-:W-:Y:S02]  /*92e0*/  SEL R2, RZ, 0x1, P1 ;  /* 0x00000001ff027807 */ /* 0x008fe40000800000 */
[----:B------:R-:W-:Y:S02]  /*92f0*/  LOP3.LUT R88, R88, R3, RZ, 0x3c, !PT ;  /* 0x0000000358587212 */ /* 0x000fe400078e3cff */
[----:B------:R-:W-:Y:S01]  /*9300*/  LOP3.LUT R89, R89, R2, RZ, 0x3c, !PT ;  /* 0x0000000259597212 */ /* 0x000fe200078e3cff */
[----:B------:R-:W-:Y:S01]  /*9310*/  UIADD3 UR16, UPT, UPT, UR38, UR4, URZ ;  /* 0x0000000426107290 */ /* 0x000fe2000fffe0ff */
[----:B------:R-:W-:Y:S02]  /*9320*/  SEL R86, R86, RZ, P0 ;  /* 0x000000ff56567207 */ /* 0x000fe40000000000 */
[----:B------:R-:W-:Y:S01]  /*9330*/  SEL R36, R0, RZ, P1 ;  /* 0x000000ff00247207 */ /* 0x000fe20000800000 */
[----:B------:R-:W-:Y:S08]  /*9340*/  BRA.U UP0, `(.L_x_134) ;  /* 0xffffffbd00dc7547 */ /* 0x000ff0000b83ffff */
[----:B------:R-:W-:-:S13]  /*9350*/  R2UR UR4, R83 ;  /* 0x00000000530472ca */ /* 0x000fda00000e0000 */
[----:B------:R-:W-:-:S09]  /*9360*/  UISETP.NE.AND UP0, UPT, UR4, URZ, UPT ;  /* 0x000000ff0400728c */ /* 0x000fd2000bf05270 */
[----:B------:R-:W-:Y:S05]  /*9370*/  BRA.U !UP0, `(.L_x_135) ;  /* 0x0000000108487547 */ /* 0x000fea000b800000 */
[----:B------:R-:W3:Y:S02]  /*9380*/  LDCU.64 UR4, c[0x0][0x890] ;  /* 0x00011200ff0477ac */ /* 0x000ee40008000a00 */
[----:B---3--:R-:W-:-:S04]  /*9390*/  UISETP.NE.U32.AND UP0, UPT, UR4, URZ, UPT ;  /* 0x000000ff0400728c */ /* 0x008fc8000bf05070 */
[----:B------:R-:W-:-:S09]  /*93a0*/  UISETP.NE.AND.EX UP0, UPT, UR5, URZ, UPT, UP0 ;  /* 0x000000ff0500728c */ /* 0x000fd2000bf05300 */
[----:B------:R-:W-:Y:S05]  /*93b0*/  BRA.U UP0, `(.L_x_136) ;  /* 0x00000001000c7547 */ /* 0x000fea000b800000 */
[----:B------:R-:W-:-:S13]  /*93c0*/  FSETP.NEU.AND P0, PT, R41, RZ, PT ;  /* 0x000000ff2900720b */ /* 0x000fda0003f0d000 */
[----:B------:R-:W-:Y:S05]  /*93d0*/  @!P0 EXIT ;  /* 0x000000000000894d */ /* 0x000fea0003800000 */
[----:B------:R-:W-:Y:S05]  /*93e0*/  BRA `(.L_x_135) ;  /* 0x00000000002c7947 */ /* 0x000fea0003800000 */
.L_x_136:
[----:B------:R-:W-:Y:S01]  /*93f0*/  ISETP.NE.AND P0, PT, R85, RZ, PT ;  /* 0x000000ff5500720c */ /* 0x000fe20003f05270 */
[----:B------:R-:W-:-:S12]  /*9400*/  BSSY.RECONVERGENT B0, `(.L_x_135) ;  /* 0x0000009000007945 */ /* 0x000fd80003800200 */
[----:B------:R-:W-:Y:S05]  /*9410*/  @P0 BRA `(.L_x_137) ;  /* 0x0000000000140947 */ /* 0x000fea0003800000 */
[----:B------:R-:W3:Y:S02]  /*9420*/  LDCU.64 UR4, c[0x0][0x888] ;  /* 0x00011100ff0477ac */ /* 0x000ee40008000a00 */
[----:B---3--:R-:W-:-:S04]  /*9430*/  ISETP.NE.U32.AND P0, PT, RZ, UR4, PT ;  /* 0x00000004ff007c0c */ /* 0x008fc8000bf05070 */
[----:B------:R-:W-:-:S13]  /*9440*/  ISETP.NE.AND.EX P0, PT, RZ, UR5, PT, P0 ;  /* 0x00000005ff007c0c */ /* 0x000fda000bf05300 */
[----:B------:R-:W-:Y:S05]  /*9450*/  @!P0 EXIT ;  /* 0x000000000000894d */ /* 0x000fea0003800000 */
[----:B------:R-:W-:Y:S05]  /*9460*/  BRA `(.L_x_138) ;  /* 0x0000000000087947 */ /* 0x000fea0003800000 */
.L_x_137:
[----:B------:R-:W-:-:S13]  /*9470*/  FSETP.NEU.AND P0, PT, R41, RZ, PT ;  /* 0x000000ff2900720b */ /* 0x000fda0003f0d000 */
[----:B------:R-:W-:Y:S05]  /*9480*/  @!P0 EXIT ;  /* 0x000000000000894d */ /* 0x000fea0003800000 */
.L_x_138:
[----:B------:R-:W-:Y:S05]  /*9490*/  BSYNC.RECONVERGENT B0 ;  /* 0x0000000000007941 */ /* 0x000fea0003800200 */
.L_x_135:
[----:B------:R-:W-:Y:S01]  /*94a0*/  ULEA UR4, UR46, UR44, 0x3 ;  /* 0x0000002c2e047291 */ /* 0x000fe2000f8e18ff */
[----:B------:R-:W-:-:S04]  /*94b0*/  DEPBAR.LE SB0, 0x0 ;  /* 0x000080000000791a */ /* 0x000fc80000000000 */
[----:B------:R-:W-:-:S04]  /*94c0*/  UIADD3 UR4, UPT, UPT, UR4, 0x70, URZ ;  /* 0x0000007004047890 */ /* 0x000fc8000fffe0ff */
[----:B------:R-:W-:-:S09]  /*94d0*/  UPRMT UR4, UR47, 0x654, UR4 ;  /* 0x000006542f047896 */ /* 0x000fd20008000004 */
[----:B------:R-:W-:Y:S01]  /*94e0*/  SYNCS.ARRIVE.TRANS64.RED.A1T0 RZ, [UR4], RZ ;  /* 0x000000ffffff79a7 */ /* 0x000fe20008100404 */
[----:B------:R-:W-:Y:S05]  /*94f0*/  EXIT ;  /* 0x000000000000794d */ /* 0x000fea0003800000 */
.L_x_24:
[----:B--2---:R2:W3:Y:S02]  /*9500*/  SYNCS.PHASECHK.TRANS64.TRYWAIT P0, [R3+URZ+0x110], R2 ;  /* 0x00011002030075a7 */ /* 0x0044e400080011ff */
[----:B---3--:R-:W-:Y:S05]  /*9510*/  @!P0 NANOSLEEP.SYNCS 0x989680 ;  /* 0x009896800000895d */ /* 0x008fea0003900000 */
[----:B------:R-:W3:Y:S02]  /*9520*/  @!P0 SYNCS.PHASECHK.TRANS64 P0, [R3+URZ+0x110], R2 ;  /* 0x00011002030085a7 */ /* 0x000ee400080010ff */
[----:B---3--:R-:W-:Y:S05]  /*9530*/  @!P0 BRA `(.L_x_24) ;  /* 0xfffffffc00f08947 */ /* 0x008fea000383ffff */
[----:B------:R-:W-:Y:S05]  /*9540*/  BRA `(.L_x_139) ;  /* 0xffffff8000fc7947 */ /* 0x000fea000383ffff */
.L_x_27:
[----:B-1----:R-:W-:-:S07]  /*9550*/  MOV R0, UR33 ;  /* 0x0000002100007c02 */ /* 0x002fce0008000f00 */
.L_x_140:
[----:B-1----:R1:W2:Y:S02]  /*9560*/  SYNCS.PHASECHK.TRANS64.TRYWAIT P0, [R0+URZ+0x28], R3 ;  /* 0x00002803000075a7 */ /* 0x0022a400080011ff */
[----:B--2---:R-:W-:Y:S05]  /*9570*/  @!P0 NANOSLEEP.SYNCS 0x989680 ;  /* 0x009896800000895d */ /* 0x004fea0003900000 */
[----:B------:R-:W2:Y:S02]  /*9580*/  @!P0 SYNCS.PHASECHK.TRANS64 P0, [R0+URZ+0x28], R3 ;  /* 0x00002803000085a7 */ /* 0x000ea400080010ff */
[----:B--2---:R-:W-:Y:S05]  /*9590*/  @!P0 BRA `(.L_x_140) ;  /* 0xfffffffc00f08947 */ /* 0x004fea000383ffff */
[----:B------:R-:W-:Y:S05]  /*95a0*/  BRA `(.L_x_26) ;  /* 0xffffff8400447947 */ /* 0x000fea000383ffff */
.L_x_34:
[----:B-1----:R-:W-:-:S07]  /*95b0*/  MOV R0, UR17 ;  /* 0x0000001100007c02 */ /* 0x002fce0008000f00 */
.L_x_141:
[----:B-1----:R1:W2:Y:S02]  /*95c0*/  SYNCS.PHASECHK.TRANS64.TRYWAIT P0, [R0+URZ+0x28], R3 ;  /* 0x00002803000075a7 */ /* 0x0022a400080011ff */
[----:B--2---:R-:W-:Y:S05]  /*95d0*/  @!P0 NANOSLEEP.SYNCS 0x989680 ;  /* 0x009896800000895d */ /* 0x004fea0003900000 */
[----:B------:R-:W2:Y:S02]  /*95e0*/  @!P0 SYNCS.PHASECHK.TRANS64 P0, [R0+URZ+0x28], R3 ;  /* 0x00002803000085a7 */ /* 0x000ea400080010ff */
[----:B--2---:R-:W-:Y:S05]  /*95f0*/  @!P0 BRA `(.L_x_141) ;  /* 0xfffffffc00f08947 */ /* 0x004fea000383ffff */
[----:B------:R-:W-:Y:S05]  /*9600*/  BRA `(.L_x_33) ;  /* 0xffffff8800007947 */ /* 0x000fea000383ffff */
.L_x_39:
[----:B-1----:R1:W2:Y:S02]  /*9610*/  SYNCS.PHASECHK.TRANS64.TRYWAIT P0, [R3+URZ+0xa0], R0 ;  /* 0x0000a000030075a7 */ /* 0x0022a400080011ff */
[----:B--2---:R-:W-:Y:S05]  /*9620*/  @!P0 NANOSLEEP.SYNCS 0x989680 ;  /* 0x009896800000895d */ /* 0x004fea0003900000 */
[----:B------:R-:W2:Y:S02]  /*9630*/  @!P0 SYNCS.PHASECHK.TRANS64 P0, [R3+URZ+0xa0], R0 ;  /* 0x0000a000030085a7 */ /* 0x000ea400080010ff */
[----:B--2---:R-:W-:Y:S05]  /*9640*/  @!P0 BRA `(.L_x_39) ;  /* 0xfffffffc00f08947 */ /* 0x004fea000383ffff */
[----:B------:R-:W-:Y:S05]  /*9650*/  BRA `(.L_x_142) ;  /* 0xffffff8800a47947 */ /* 0x000fea000383ffff */
.L_x_43:
[----:B-1----:R-:W-:-:S07]  /*9660*/  MOV R0, UR4 ;  /* 0x0000000400007c02 */ /* 0x002fce0008000f00 */
.L_x_143:
[----:B-1----:R1:W2:Y:S02]  /*9670*/  SYNCS.PHASECHK.TRANS64.TRYWAIT P0, [R0+URZ], R3 ;  /* 0x00000003000075a7 */ /* 0x0022a400080011ff */
[----:B--2---:R-:W-:Y:S05]  /*9680*/  @!P0 NANOSLEEP.SYNCS 0x989680 ;  /* 0x009896800000895d */ /* 0x004fea0003900000 */
[----:B------:R-:W2:Y:S02]  /*9690*/  @!P0 SYNCS.PHASECHK.TRANS64 P0, [R0+URZ], R3 ;  /* 0x00000003000085a7 */ /* 0x000ea400080010ff */
[----:B--2---:R-:W-:Y:S05]  /*96a0*/  @!P0 BRA `(.L_x_143) ;  /* 0xfffffffc00f08947 */ /* 0x004fea000383ffff */
[----:B------:R-:W-:Y:S05]  /*96b0*/  BRA `(.L_x_144) ;  /* 0xffffff90004c7947 */ /* 0x000fea000383ffff */
.L_x_44:
[----:B------:R-:W-:-:S07]  /*96c0*/  MOV R0, UR5 ;  /* 0x0000000500007c02 */ /* 0x000fce0008000f00 */
.L_x_145:
[----:B-1----:R1:W2:Y:S02]  /*96d0*/  SYNCS.PHASECHK.TRANS64.TRYWAIT P0, [R0+URZ], R3 ;  /* 0x00000003000075a7 */ /* 0x0022a400080011ff */
[----:B--2---:R-:W-:Y:S05]  /*96e0*/  @!P0 NANOSLEEP.SYNCS 0x989680 ;  /* 0x009896800000895d */ /* 0x004fea0003900000 */
[----:B------:R-:W2:Y:S02]  /*96f0*/  @!P0 SYNCS.PHASECHK.TRANS64 P0, [R0+URZ], R3 ;  /* 0x00000003000085a7 */ /* 0x000ea400080010ff */
[----:B--2---:R-:W-:Y:S05]  /*9700*/  @!P0 BRA `(.L_x_145) ;  /* 0xfffffffc00f08947 */ /* 0x004fea000383ffff */
[----:B------:R-:W-:Y:S05]  /*9710*/  BRA `(.L_x_146) ;  /* 0xffffff9000587947 */ /* 0x000fea000383ffff */
.L_x_45:
[----:B------:R-:W-:-:S07]  /*9720*/  MOV R0, UR5 ;  /* 0x0000000500007c02 */ /* 0x000fce0008000f00 */
.L_x_147:
[----:B-1----:R1:W2:Y:S02]  /*9730*/  SYNCS.PHASECHK.TRANS64.TRYWAIT P0, [R0+URZ], R3 ;  /* 0x00000003000075a7 */ /* 0x0022a400080011ff */
[----:B--2---:R-:W-:Y:S05]  /*9740*/  @!P0 NANOSLEEP.SYNCS 0x989680 ;  /* 0x009896800000895d */ /* 0x004fea0003900000 */
[----:B------:R-:W2:Y:S02]  /*9750*/  @!P0 SYNCS.PHASECHK.TRANS64 P0, [R0+URZ], R3 ;  /* 0x00000003000085a7 */ /* 0x000ea400080010ff */
[----:B--2---:R-:W-:Y:S05]  /*9760*/  @!P0 BRA `(.L_x_147) ;  /* 0xfffffffc00f08947 */ /* 0x004fea000383ffff */
[----:B------:R-:W-:Y:S05]  /*9770*/  BRA `(.L_x_148) ;  /* 0xffffff9000647947 */ /* 0x000fea000383ffff */
.L_x_46:
[----:B------:R-:W-:-:S07]  /*9780*/  MOV R0, UR5 ;  /* 0x0000000500007c02 */ /* 0x000fce0008000f00 */
.L_x_149:
[----:B-1----:R1:W2:Y:S02]  /*9790*/  SYNCS.PHASECHK.TRANS64.TRYWAIT P0, [R0+URZ], R3 ;  /* 0x00000003000075a7 */ /* 0x0022a400080011ff */
[----:B--2---:R-:W-:Y:S05]  /*97a0*/  @!P0 NANOSLEEP.SYNCS 0x989680 ;  /* 0x009896800000895d */ /* 0x004fea0003900000 */
[----:B------:R-:W2:Y:S02]  /*97b0*/  @!P0 SYNCS.PHASECHK.TRANS64 P0, [R0+URZ], R3 ;  /* 0x00000003000085a7 */ /* 0x000ea400080010ff */
[----:B--2---:R-:W-:Y:S05]  /*97c0*/  @!P0 BRA `(.L_x_149) ;  /* 0xfffffffc00f08947 */ /* 0x004fea000383ffff */
[----:B------:R-:W-:Y:S05]  /*97d0*/  BRA `(.L_x_150) ;  /* 0xffffff9000707947 */ /* 0x000fea000383ffff */
.L_x_49:
[----:B-1----:R1:W2:Y:S02]  /*97e0*/  SYNCS.PHASECHK.TRANS64.TRYWAIT P0, [R2+URZ+0x100], R5 ;  /* 0x00010005020075a7 */ /* 0x0022a400080011ff */
[----:B--2---:R-:W-:Y:S05]  /*97f0*/  @!P0 NANOSLEEP.SYNCS 0x989680 ;  /* 0x009896800000895d */ /* 0x004fea0003900000 */
[----:B------:R-:W2:Y:S02]  /*9800*/  @!P0 SYNCS.PHASECHK.TRANS64 P0, [R2+URZ+0x100], R5 ;  /* 0x00010005020085a7 */ /* 0x000ea400080010ff */
[----:B--2---:R-:W-:Y:S05]  /*9810*/  @!P0 BRA `(.L_x_49) ;  /* 0xfffffffc00f08947 */ /* 0x004fea000383ffff */
[----:B------:R-:W-:Y:S05]  /*9820*/  BRA `(.L_x_151) ;  /* 0xffffff9000cc7947 */ /* 0x000fea000383ffff */
.L_x_50:
[----:B------:R-:W-:-:S07]  /*9830*/  MOV R2, UR4 ;  /* 0x0000000400027c02 */ /* 0x000fce0008000f00 */
.L_x_152:
[----:B-1----:R1:W2:Y:S02]  /*9840*/  SYNCS.PHASECHK.TRANS64.TRYWAIT P0, [R2+URZ+0xb0], R5 ;  /* 0x0000b005020075a7 */ /* 0x0022a400080011ff */
[----:B--2---:R-:W-:Y:S05]  /*9850*/  @!P0 NANOSLEEP.SYNCS 0x989680 ;  /* 0x009896800000895d */ /* 0x004fea0003900000 */
[----:B------:R-:W2:Y:S02]  /*9860*/  @!P0 SYNCS.PHASECHK.TRANS64 P0, [R2+URZ+0xb0], R5 ;  /* 0x0000b005020085a7 */ /* 0x000ea400080010ff */
[----:B--2---:R-:W-:Y:S05]  /*9870*/  @!P0 BRA `(.L_x_152) ;  /* 0xfffffffc00f08947 */ /* 0x004fea000383ffff */
[----:B------:R-:W-:Y:S05]  /*9880*/  BRA `(.L_x_153) ;  /* 0xffffff9000dc7947 */ /* 0x000fea000383ffff */
.L_x_51:
[----:B-1----:R1:W2:Y:S02]  /*9890*/  SYNCS.PHASECHK.TRANS64.TRYWAIT P1, [R2+URZ+0xa0], R5 ;  /* 0x0000a005020075a7 */ /* 0x0022a400080211ff */
[----:B--2---:R-:W-:Y:S05]  /*98a0*/  @!P1 NANOSLEEP.SYNCS 0x989680 ;  /* 0x009896800000995d */ /* 0x004fea0003900000 */
[----:B------:R-:W2:Y:S02]  /*98b0*/  @!P1 SYNCS.PHASECHK.TRANS64 P1, [R2+URZ+0xa0], R5 ;  /* 0x0000a005020095a7 */ /* 0x000ea400080210ff */
[----:B--2---:R-:W-:Y:S05]  /*98c0*/  @!P1 BRA `(.L_x_51) ;  /* 0xfffffffc00f09947 */ /* 0x004fea000383ffff */
[----:B------:R-:W-:Y:S05]  /*98d0*/  BRA `(.L_x_154) ;  /* 0xffffff94000c7947 */ /* 0x000fea000383ffff */
.L_x_54:
[----:B------:R-:W-:-:S07]  /*98e0*/  MOV R0, UR4 ;  /* 0x0000000400007c02 */ /* 0x000fce0008000f00 */
.L_x_155:
[----:B-1----:R1:W2:Y:S02]  /*98f0*/  SYNCS.PHASECHK.TRANS64.TRYWAIT P0, [R0+URZ+0xb0], R3 ;  /* 0x0000b003000075a7 */ /* 0x0022a400080011ff */
[----:B--2---:R-:W-:Y:S05]  /*9900*/  @!P0 NANOSLEEP.SYNCS 0x989680 ;  /* 0x009896800000895d */ /* 0x004fea0003900000 */
[----:B------:R-:W2:Y:S02]  /*9910*/  @!P0 SYNCS.PHASECHK.TRANS64 P0, [R0+URZ+0xb0], R3 ;  /* 0x0000b003000085a7 */ /* 0x000ea400080010ff */
[----:B--2---:R-:W-:Y:S05]  /*9920*/  @!P0 BRA `(.L_x_155) ;  /* 0xfffffffc00f08947 */ /* 0x004fea000383ffff */
[----:B------:R-:W-:Y:S05]  /*9930*/  BRA `(.L_x_53) ;  /* 0xffffff9400607947 */ /* 0x000fea000383ffff */
.L_x_61:
[----:B-1----:R1:W2:Y:S02]  /*9940*/  SYNCS.PHASECHK.TRANS64.TRYWAIT P1, [R0+URZ+0xa0], R5 ;  /* 0x0000a005000075a7 */ /* 0x0022a400080211ff */
[----:B--2---:R-:W-:Y:S05]  /*9950*/  @!P1 NANOSLEEP.SYNCS 0x989680 ;  /* 0x009896800000995d */ /* 0x004fea0003900000 */
[----:B------:R-:W2:Y:S02]  /*9960*/  @!P1 SYNCS.PHASECHK.TRANS64 P1, [R0+URZ+0xa0], R5 ;  /* 0x0000a005000095a7 */ /* 0x000ea400080210ff */
[----:B--2---:R-:W-:Y:S05]  /*9970*/  @!P1 BRA `(.L_x_61) ;  /* 0xfffffffc00f09947 */ /* 0x004fea000383ffff */
[----:B------:R-:W-:Y:S05]  /*9980*/  BRA `(.L_x_156) ;  /* 0xffffff9800d47947 */ /* 0x000fea000383ffff */
.L_x_62:
[----:B------:R-:W-:-:S07]  /*9990*/  MOV R3, UR30 ;  /* 0x0000001e00037c02 */ /* 0x000fce0008000f00 */
.L_x_157:
[----:B-1----:R1:W2:Y:S02]  /*99a0*/  SYNCS.PHASECHK.TRANS64.TRYWAIT P0, [R3+URZ+0xe0], R0 ;  /* 0x0000e000030075a7 */ /* 0x0022a400080011ff */
[----:B--2---:R-:W-:Y:S05]  /*99b0*/  @!P0 NANOSLEEP.SYNCS 0x989680 ;  /* 0x009896800000895d */ /* 0x004fea0003900000 */
[----:B------:R-:W2:Y:S02]  /*99c0*/  @!P0 SYNCS.PHASECHK.TRANS64 P0, [R3+URZ+0xe0], R0 ;  /* 0x0000e000030085a7 */ /* 0x000ea400080010ff */
[----:B--2---:R-:W-:Y:S05]  /*99d0*/  @!P0 BRA `(.L_x_157) ;  /* 0xfffffffc00f08947 */ /* 0x004fea000383ffff */
[----:B------:R-:W-:Y:S05]  /*99e0*/  BRA `(.L_x_158) ;  /* 0xffffff9c000c7947 */ /* 0x000fea000383ffff */
.L_x_65:
[----:B------:R-:W-:Y:S07]  /*99f0*/  MOV R0, UR5 ;  /* 0x0000000500007c02 */ /* 0x000fee0008000f00 */
.L_x_159:
[----:B-1----:R1:W2:Y:S02]  /*9a00*/  SYNCS.PHASECHK.TRANS64.TRYWAIT P0, [R0+URZ], R3 ;  /* 0x00000003000075a7 */ /* 0x0022a400080011ff */
[----:B--2---:R-:W-:Y:S05]  /*9a10*/  @!P0 NANOSLEEP.SYNCS 0x989680 ;  /* 0x009896800000895d */ /* 0x004fea0003900000 */
[----:B------:R-:W2:Y:S02]  /*9a20*/  @!P0 SYNCS.PHASECHK.TRANS64 P0, [R0+URZ], R3 ;  /* 0x00000003000085a7 */ /* 0x000ea400080010ff */
[----:B--2---:R-:W-:Y:S05]  /*9a30*/  @!P0 BRA `(.L_x_159) ;  /* 0xfffffffc00f08947 */ /* 0x004fea000383ffff */
[----:B------:R-:W-:Y:S05]  /*9a40*/  BRA `(.L_x_64) ;  /* 0xffffff9c00287947 */ /* 0x000fea000383ffff */
.L_x_68:
[----:B------:R-:W-:-:S07]  /*9a50*/  MOV R0, UR4 ;  /* 0x0000000400007c02 */ /* 0x000fce0008000f00 */
.L_x_160:
[----:B--2---:R2:W4:Y:S02]  /*9a60*/  SYNCS.PHASECHK.TRANS64.TRYWAIT P0, [R0+URZ], R3 ;  /* 0x00000003000075a7 */ /* 0x00452400080011ff */
[----:B----4-:R-:W-:Y:S05]  /*9a70*/  @!P0 NANOSLEEP.SYNCS 0x989680 ;  /* 0x009896800000895d */ /* 0x010fea0003900000 */
[----:B------:R-:W4:Y:S02]  /*9a80*/  @!P0 SYNCS.PHASECHK.TRANS64 P0, [R0+URZ], R3 ;  /* 0x00000003000085a7 */ /* 0x000f2400080010ff */
[----:B----4-:R-:W-:Y:S05]  /*9a90*/  @!P0 BRA `(.L_x_160) ;  /* 0xfffffffc00f08947 */ /* 0x010fea000383ffff */
[----:B------:R-:W-:Y:S05]  /*9aa0*/  BRA `(.L_x_161) ;  /* 0xffffffa000047947 */ /* 0x000fea000383ffff */
.L_x_69:
[----:B------:R-:W-:-:S07]  /*9ab0*/  MOV R0, UR5 ;  /* 0x0000000500007c02 */ /* 0x000fce0008000f00 */
.L_x_162:
[----:B-1----:R1:W2:Y:S02]  /*9ac0*/  SYNCS.PHASECHK.TRANS64.TRYWAIT P0, [R0+URZ], R3 ;  /* 0x00000003000075a7 */ /* 0x0022a400080011ff */
[----:B--2---:R-:W-:Y:S05]  /*9ad0*/  @!P0 NANOSLEEP.SYNCS 0x989680 ;  /* 0x009896800000895d */ /* 0x004fea0003900000 */
[----:B------:R-:W2:Y:S02]  /*9ae0*/  @!P0 SYNCS.PHASECHK.TRANS64 P0, [R0+URZ], R3 ;  /* 0x00000003000085a7 */ /* 0x000ea400080010ff */
[----:B--2---:R-:W-:Y:S05]  /*9af0*/  @!P0 BRA `(.L_x_162) ;  /* 0xfffffffc00f08947 */ /* 0x004fea000383ffff */
[----:B------:R-:W-:Y:S05]  /*9b00*/  BRA `(.L_x_163) ;  /* 0xffffffa000107947 */ /* 0x000fea000383ffff */
.L_x_70:
[----:B------:R-:W-:-:S07]  /*9b10*/  MOV R0, UR5 ;  /* 0x0000000500007c02 */ /* 0x000fce0008000f00 */
.L_x_164:
[----:B-1----:R1:W2:Y:S02]  /*9b20*/  SYNCS.PHASECHK.TRANS64.TRYWAIT P0, [R0+URZ], R3 ;  /* 0x00000003000075a7 */ /* 0x0022a400080011ff */
[----:B--2---:R-:W-:Y:S05]  /*9b30*/  @!P0 NANOSLEEP.SYNCS 0x989680 ;  /* 0x009896800000895d */ /* 0x004fea0003900000 */
[----:B------:R-:W2:Y:S02]  /*9b40*/  @!P0 SYNCS.PHASECHK.TRANS64 P0, [R0+URZ], R3 ;  /* 0x00000003000085a7 */ /* 0x000ea400080010ff */
[----:B--2---:R-:W-:Y:S05]  /*9b50*/  @!P0 BRA `(.L_x_164) ;  /* 0xfffffffc00f08947 */ /* 0x004fea000383ffff */
[----:B------:R-:W-:Y:S05]  /*9b60*/  BRA `(.L_x_165) ;  /* 0xffffffa0001c7947 */ /* 0x000fea000383ffff */
.L_x_71:
[----:B------:R-:W-:-:S07]  /*9b70*/  MOV R0, UR4 ;  /* 0x0000000400007c02 */ /* 0x000fce0008000f00 */
.L_x_166:
[----:B-1----:R1:W2:Y:S02]  /*9b80*/  SYNCS.PHASECHK.TRANS64.TRYWAIT P0, [R0+URZ], R3 ;  /* 0x00000003000075a7 */ /* 0x0022a400080011ff */
[----:B--2---:R-:W-:Y:S05]  /*9b90*/  @!P0 NANOSLEEP.SYNCS 0x989680 ;  /* 0x009896800000895d */ /* 0x004fea0003900000 */
[----:B------:R-:W2:Y:S02]  /*9ba0*/  @!P0 SYNCS.PHASECHK.TRANS64 P0, [R0+URZ], R3 ;  /* 0x00000003000085a7 */ /* 0x000ea400080010ff */
[----:B--2---:R-:W-:Y:S05]  /*9bb0*/  @!P0 BRA `(.L_x_166) ;  /* 0xfffffffc00f08947 */ /* 0x004fea000383ffff */
[----:B------:R-:W-:Y:S05]  /*9bc0*/  BRA `(.L_x_167) ;  /* 0xffffffa000287947 */ /* 0x000fea000383ffff */
.L_x_76:
[----:B--2---:R2:W3:Y:S02]  /*9bd0*/  SYNCS.PHASECHK.TRANS64.TRYWAIT P0, [R12+URZ+0xa0], R9 ;  /* 0x0000a0090c0075a7 */ /* 0x0044e400080011ff */
[----:B---3--:R-:W-:Y:S05]  /*9be0*/  @!P0 NANOSLEEP.SYNCS 0x989680 ;  /* 0x009896800000895d */ /* 0x008fea0003900000 */
[----:B------:R-:W3:Y:S02]  /*9bf0*/  @!P0 SYNCS.PHASECHK.TRANS64 P0, [R12+URZ+0xa0], R9 ;  /* 0x0000a0090c0085a7 */ /* 0x000ee400080010ff */
[----:B---3--:R-:W-:Y:S05]  /*9c00*/  @!P0 BRA `(.L_x_76) ;  /* 0xfffffffc00f08947 */ /* 0x008fea000383ffff */
[----:B------:R-:W-:Y:S05]  /*9c10*/  BRA `(.L_x_168) ;  /* 0xffffffa400487947 */ /* 0x000fea000383ffff */
.L_x_79:
[----:B------:R-:W-:Y:S07]  /*9c20*/  MOV R0, UR21 ;  /* 0x0000001500007c02 */ /* 0x000fee0008000f00 */
.L_x_169:
[----:B--2---:R2:W3:Y:S02]  /*9c30*/  SYNCS.PHASECHK.TRANS64.TRYWAIT P2, [R0+URZ+0x98], R11 ;  /* 0x0000980b000075a7 */ /* 0x0044e400080411ff */
[----:B---3--:R-:W-:Y:S05]  /*9c40*/  @!P2 NANOSLEEP.SYNCS 0x989680 ;  /* 0x009896800000a95d */ /* 0x008fea0003900000 */
[----:B------:R-:W3:Y:S02]  /*9c50*/  @!P2 SYNCS.PHASECHK.TRANS64 P2, [R0+URZ+0x98], R11 ;  /* 0x0000980b0000a5a7 */ /* 0x000ee400080410ff */
[----:B---3--:R-:W-:Y:S05]  /*9c60*/  @!P2 BRA `(.L_x_169) ;  /* 0xfffffffc00f0a947 */ /* 0x008fea000383ffff */
[----:B------:R-:W-:Y:S05]  /*9c70*/  BRA `(.L_x_78) ;  /* 0xffffffa800b07947 */ /* 0x000fea000383ffff */
.L_x_82:
[----:B--2---:R-:W-:Y:S07]  /*9c80*/  MOV R0, UR21 ;  /* 0x0000001500007c02 */ /* 0x004fee0008000f00 */
.L_x_170:
[----:B--2---:R2:W3:Y:S02]  /*9c90*/  SYNCS.PHASECHK.TRANS64.TRYWAIT P0, [R0+URZ+0x70], R9 ;  /* 0x00007009000075a7 */ /* 0x0044e400080011ff */
[----:B---3--:R-:W-:Y:S05]  /*9ca0*/  @!P0 NANOSLEEP.SYNCS 0x989680 ;  /* 0x009896800000895d */ /* 0x008fea0003900000 */
[----:B------:R-:W3:Y:S02]  /*9cb0*/  @!P0 SYNCS.PHASECHK.TRANS64 P0, [R0+URZ+0x70], R9 ;  /* 0x00007009000085a7 */ /* 0x000ee400080010ff */
[----:B---3--:R-:W-:Y:S05]  /*9cc0*/  @!P0 BRA `(.L_x_170) ;  /* 0xfffffffc00f08947 */ /* 0x008fea000383ffff */
[----:B------:R-:W-:Y:S05]  /*9cd0*/  BRA `(.L_x_171) ;  /* 0xffffffac000c7947 */ /* 0x000fea000383ffff */
.L_x_83:
[----:B------:R-:W-:Y:S07]  /*9ce0*/  MOV R0, UR21 ;  /* 0x0000001500007c02 */ /* 0x000fee0008000f00 */
.L_x_172:
[----:B--2---:R2:W3:Y:S02]  /*9cf0*/  SYNCS.PHASECHK.TRANS64.TRYWAIT P0, [R0+URZ+0x78], R9 ;  /* 0x00007809000075a7 */ /* 0x0044e400080011ff */
[----:B---3--:R-:W-:Y:S05]  /*9d00*/  @!P0 NANOSLEEP.SYNCS 0x989680 ;  /* 0x009896800000895d */ /* 0x008fea0003900000 */
[----:B------:R-:W3:Y:S02]  /*9d10*/  @!P0 SYNCS.PHASECHK.TRANS64 P0, [R0+URZ+0x78], R9 ;  /* 0x00007809000085a7 */ /* 0x000ee400080010ff */
[----:B---3--:R-:W-:Y:S05]  /*9d20*/  @!P0 BRA `(.L_x_172) ;  /* 0xfffffffc00f08947 */ /* 0x008fea000383ffff */
[----:B------:R-:W-:Y:S05]  /*9d30*/  BRA `(.L_x_173) ;  /* 0xffffffac00487947 */ /* 0x000fea000383ffff */
.L_x_84:
[----:B------:R-:W-:Y:S07]  /*9d40*/  MOV R0, UR21 ;  /* 0x0000001500007c02 */ /* 0x000fee0008000f00 */
.L_x_174:
[----:B--2---:R2:W3:Y:S02]  /*9d50*/  SYNCS.PHASECHK.TRANS64.TRYWAIT P0, [R0+URZ+0x80], R9 ;  /* 0x00008009000075a7 */ /* 0x0044e400080011ff */
[----:B---3--:R-:W-:Y:S05]  /*9d60*/  @!P0 NANOSLEEP.SYNCS 0x989680 ;  /* 0x009896800000895d */ /* 0x008fea0003900000 */
[----:B------:R-:W3:Y:S02]  /*9d70*/  @!P0 SYNCS.PHASECHK.TRANS64 P0, [R0+URZ+0x80], R9 ;  /* 0x00008009000085a7 */ /* 0x000ee400080010ff */
[----:B---3--:R-:W-:Y:S05]  /*9d80*/  @!P0 BRA `(.L_x_174) ;  /* 0xfffffffc00f08947 */ /* 0x008fea000383ffff */
[----:B------:R-:W-:Y:S05]  /*9d90*/  BRA `(.L_x_175) ;  /* 0xffffffac00907947 */ /* 0x000fea000383ffff */
.L_x_85:
[----:B------:R-:W-:Y:S07]  /*9da0*/  MOV R0, UR21 ;  /* 0x0000001500007c02 */ /* 0x000fee0008000f00 */
.L_x_176:
[----:B--2---:R2:W3:Y:S02]  /*9db0*/  SYNCS.PHASECHK.TRANS64.TRYWAIT P0, [R0+URZ+0x88], R9 ;  /* 0x00008809000075a7 */ /* 0x0044e400080011ff */
[----:B---3--:R-:W-:Y:S05]  /*9dc0*/  @!P0 NANOSLEEP.SYNCS 0x989680 ;  /* 0x009896800000895d */ /* 0x008fea0003900000 */
[----:B------:R-:W3:Y:S02]  /*9dd0*/  @!P0 SYNCS.PHASECHK.TRANS64 P0, [R0+URZ+0x88], R9 ;  /* 0x00008809000085a7 */ /* 0x000ee400080010ff */
[----:B---3--:R-:W-:Y:S05]  /*9de0*/  @!P0 BRA `(.L_x_176) ;  /* 0xfffffffc00f08947 */ /* 0x008fea000383ffff */
[----:B------:R-:W-:Y:S05]  /*9df0*/  BRA `(.L_x_177) ;  /* 0xffffffac00d47947 */ /* 0x000fea000383ffff */
.L_x_87:
[----:B------:R-:W-:-:S07]  /*9e00*/  MOV R0, UR21 ;  /* 0x0000001500007c02 */ /* 0x000fce0008000f00 */
.L_x_178:
[----:B---3--:R3:W4:Y:S02]  /*9e10*/  SYNCS.PHASECHK.TRANS64.TRYWAIT P0, [R0+URZ+0x70], R3 ;  /* 0x00007003000075a7 */ /* 0x00872400080011ff */
[----:B----4-:R-:W-:Y:S05]  /*9e20*/  @!P0 NANOSLEEP.SYNCS 0x989680 ;  /* 0x009896800000895d */ /* 0x010fea0003900000 */
[----:B------:R-:W4:Y:S02]  /*9e30*/  @!P0 SYNCS.PHASECHK.TRANS64 P0, [R0+URZ+0x70], R3 ;  /* 0x00007003000085a7 */ /* 0x000f2400080010ff */
[----:B----4-:R-:W-:Y:S05]  /*9e40*/  @!P0 BRA `(.L_x_178) ;  /* 0xfffffffc00f08947 */ /* 0x010fea000383ffff */
[----:B------:R-:W-:Y:S05]  /*9e50*/  BRA `(.L_x_179) ;  /* 0xffffffb000487947 */ /* 0x000fea000383ffff */
.L_x_88:
[----:B---3--:R-:W-:-:S07]  /*9e60*/  MOV R0, UR21 ;  /* 0x0000001500007c02 */ /* 0x008fce0008000f00 */
.L_x_180:
[----:B---3--:R3:W4:Y:S02]  /*9e70*/  SYNCS.PHASECHK.TRANS64.TRYWAIT P0, [R0+URZ+0x78], R3 ;  /* 0x00007803000075a7 */ /* 0x00872400080011ff */
[----:B----4-:R-:W-:Y:S05]  /*9e80*/  @!P0 NANOSLEEP.SYNCS 0x989680 ;  /* 0x009896800000895d */ /* 0x010fea0003900000 */
[----:B------:R-:W4:Y:S02]  /*9e90*/  @!P0 SYNCS.PHASECHK.TRANS64 P0, [R0+URZ+0x78], R3 ;  /* 0x00007803000085a7 */ /* 0x000f2400080010ff */
[----:B----4-:R-:W-:Y:S05]  /*9ea0*/  @!P0 BRA `(.L_x_180) ;  /* 0xfffffffc00f08947 */ /* 0x010fea000383ffff */
[----:B------:R-:W-:Y:S05]  /*9eb0*/  BRA `(.L_x_181) ;  /* 0xffffffb000387947 */ /* 0x000fea000383ffff */
.L_x_89:
[----:B---3--:R-:W-:-:S07]  /*9ec0*/  MOV R0, UR21 ;  /* 0x0000001500007c02 */ /* 0x008fce0008000f00 */
.L_x_182:
[----:B---3--:R3:W4:Y:S02]  /*9ed0*/  SYNCS.PHASECHK.TRANS64.TRYWAIT P0, [R0+URZ+0x80], R3 ;  /* 0x00008003000075a7 */ /* 0x00872400080011ff */
[----:B----4-:R-:W-:Y:S05]  /*9ee0*/  @!P0 NANOSLEEP.SYNCS 0x989680 ;  /* 0x009896800000895d */ /* 0x010fea0003900000 */
[----:B------:R-:W4:Y:S02]  /*9ef0*/  @!P0 SYNCS.PHASECHK.TRANS64 P0, [R0+URZ+0x80], R3 ;  /* 0x00008003000085a7 */ /* 0x000f2400080010ff */
[----:B----4-:R-:W-:Y:S05]  /*9f00*/  @!P0 BRA `(.L_x_182) ;  /* 0xfffffffc00f08947 */ /* 0x010fea000383ffff */
[----:B------:R-:W-:Y:S05]  /*9f10*/  BRA `(.L_x_183) ;  /* 0xffffffb000287947 */ /* 0x000fea000383ffff */
.L_x_91:
[----:B-1----:R1:W2:Y:S02]  /*9f20*/  SYNCS.PHASECHK.TRANS64.TRYWAIT P0, [R3+URZ+0xa0], R0 ;  /* 0x0000a000030075a7 */ /* 0x0022a400080011ff */
[----:B--2---:R-:W-:Y:S05]  /*9f30*/  @!P0 NANOSLEEP.SYNCS 0x989680 ;  /* 0x009896800000895d */ /* 0x004fea0003900000 */
[----:B------:R-:W2:Y:S02]  /*9f40*/  @!P0 SYNCS.PHASECHK.TRANS64 P0, [R3+URZ+0xa0], R0 ;  /* 0x0000a000030085a7 */ /* 0x000ea400080010ff */
[----:B--2---:R-:W-:Y:S05]  /*9f50*/  @!P0 BRA `(.L_x_91) ;  /* 0xfffffffc00f08947 */ /* 0x004fea000383ffff */
[----:B------:R-:W-:Y:S05]  /*9f60*/  BRA `(.L_x_184) ;  /* 0xffffffb000e87947 */ /* 0x000fea000383ffff */
.L_x_102:
[----:B-1----:R-:W-:Y:S04]  /*9f70*/  MOV R2, UR44 ;  /* 0x0000002c00027c02 */ /* 0x002fe80008000f00 */
[----:B------:R1:W2:Y:S03]  /*9f80*/  SYNCS.PHASECHK.TRANS64.TRYWAIT P1, [R2+URZ+0x50], R3 ;  /* 0x00005003020075a7 */ /* 0x0002a600080211ff */
[----:B--2---:R-:W-:Y:S05]  /*9f90*/  @!P1 NANOSLEEP.SYNCS 0x989680 ;  /* 0x009896800000995d */ /* 0x004fea0003900000 */
[----:B------:R-:W2:Y:S02]  /*9fa0*/  @!P1 SYNCS.PHASECHK.TRANS64 P1, [R2+URZ+0x50], R3 ;  /* 0x00005003020095a7 */ /* 0x000ea400080210ff */
[----:B--2---:R-:W-:Y:S05]  /*9fb0*/  @!P1 BRA `(.L_x_102) ;  /* 0xfffffffc00ec9947 */ /* 0x004fea000383ffff */
[----:B------:R-:W-:Y:S05]  /*9fc0*/  BRA `(.L_x_101) ;  /* 0xffffffc000587947 */ /* 0x000fea000383ffff */
.L_x_104:
[----:B-1----:R1:W4:Y:S02]  /*9fd0*/  SYNCS.PHASECHK.TRANS64.TRYWAIT P0, [R99+URZ+0xc0], R0 ;  /* 0x0000c000630075a7 */ /* 0x00232400080011ff */
[----:B----4-:R-:W-:Y:S05]  /*9fe0*/  @!P0 NANOSLEEP.SYNCS 0x989680 ;  /* 0x009896800000895d */ /* 0x010fea0003900000 */
[----:B------:R-:W4:Y:S02]  /*9ff0*/  @!P0 SYNCS.PHASECHK.TRANS64 P0, [R99+URZ+0xc0], R0 ;  /* 0x0000c000630085a7 */ /* 0x000f2400080010ff */
[----:B----4-:R-:W-:Y:S05]  /*a000*/  @!P0 BRA `(.L_x_104) ;  /* 0xfffffffc00f08947 */ /* 0x010fea000383ffff */
[----:B------:R-:W-:Y:S05]  /*a010*/  BRA `(.L_x_103) ;  /* 0xffffffc000807947 */ /* 0x000fea000383ffff */
.L_x_113:
[----:B---3--:R3:W4:Y:S02]  /*a020*/  SYNCS.PHASECHK.TRANS64.TRYWAIT P0, [R3+URZ+0x50], R0 ;  /* 0x00005000030075a7 */ /* 0x00872400080011ff */
[----:B----4-:R-:W-:Y:S05]  /*a030*/  @!P0 NANOSLEEP.SYNCS 0x989680 ;  /* 0x009896800000895d */ /* 0x010fea0003900000 */
[----:B------:R-:W4:Y:S02]  /*a040*/  @!P0 SYNCS.PHASECHK.TRANS64 P0, [R3+URZ+0x50], R0 ;  /* 0x00005000030085a7 */ /* 0x000f2400080010ff */
[----:B----4-:R-:W-:Y:S05]  /*a050*/  @!P0 BRA `(.L_x_113) ;  /* 0xfffffffc00f08947 */ /* 0x010fea000383ffff */
[----:B------:R-:W-:Y:S05]  /*a060*/  BRA `(.L_x_112) ;  /* 0xffffffcc005c7947 */ /* 0x000fea000383ffff */
.L_x_121:
[----:B---3--:R3:W4:Y:S02]  /*a070*/  SYNCS.PHASECHK.TRANS64.TRYWAIT P0, [R62+URZ+0x50], R5 ;  /* 0x000050053e0075a7 */ /* 0x00872400080011ff */
[----:B----4-:R-:W-:Y:S05]  /*a080*/  @!P0 NANOSLEEP.SYNCS 0x989680 ;  /* 0x009896800000895d */ /* 0x010fea0003900000 */
[----:B------:R-:W4:Y:S02]  /*a090*/  @!P0 SYNCS.PHASECHK.TRANS64 P0, [R62+URZ+0x50], R5 ;  /* 0x000050053e0085a7 */ /* 0x000f2400080010ff */
[----:B----4-:R-:W-:Y:S05]  /*a0a0*/  @!P0 BRA `(.L_x_121) ;  /* 0xfffffffc00f08947 */ /* 0x010fea000383ffff */
[----:B------:R-:W-:Y:S05]  /*a0b0*/  BRA `(.L_x_120) ;  /* 0xffffffd800607947 */ /* 0x000fea000383ffff */
.L_x_129:
[----:B---3--:R3:W4:Y:S02]  /*a0c0*/  SYNCS.PHASECHK.TRANS64.TRYWAIT P0, [R62+URZ+0x50], R5 ;  /* 0x000050053e0075a7 */ /* 0x00872400080011ff */
[----:B----4-:R-:W-:Y:S05]  /*a0d0*/  @!P0 NANOSLEEP.SYNCS 0x989680 ;  /* 0x009896800000895d */ /* 0x010fea0003900000 */
[----:B------:R-:W4:Y:S02]  /*a0e0*/  @!P0 SYNCS.PHASECHK.TRANS64 P0, [R62+URZ+0x50], R5 ;  /* 0x000050053e0085a7 */ /* 0x000f2400080010ff */
[----:B----4-:R-:W-:Y:S05]  /*a0f0*/  @!P0 BRA `(.L_x_129) ;  /* 0xfffffffc00f08947 */ /* 0x010fea000383ffff */
[----:B------:R-:W-:Y:S05]  /*a100*/  BRA `(.L_x_128) ;  /* 0xffffffe400647947 */ /* 0x000fea000383ffff */
        .weak           $__internal_0_$__cuda_sm10x_tcgen05_guardrail_trap_col_being_dealloced_not_returned_by_alloc
        .type           $__internal_0_$__cuda_sm10x_tcgen05_guardrail_trap_col_being_dealloced_not_returned_by_alloc,@function
        .size           $__internal_0_$__cuda_sm10x_tcgen05_guardrail_trap_col_being_dealloced_not_returned_by_alloc,($__internal_1_$__cuda_sm10x_tcgen05_guardrail_trap_phase_invalid_during_alloc - $__internal_0_$__cuda_sm10x_tcgen05_guardrail_trap_col_being_dealloced_not_returned_by_alloc)
$__internal_0_$__cuda_sm10x_tcgen05_guardrail_trap_col_being_dealloced_not_returned_by_alloc:
[----:B------:R-:W-:Y:S05]  /*a110*/  BPT.TRAP 0x1 ;  /* 0x000000040000795c */ /* 0x000fea0000300000 */
[----:B------:R-:W-:-:S04]  /*a120*/  HFMA2 R3, -RZ, RZ, 0, 0 ;  /* 0x00000000ff037431 */ /* 0x000fc800000001ff */
[----:B------:R-:W-:Y:S05]  /*a130*/  RET.REL.NODEC R2 `(_ZN7cutlass13device_kernelINS_4gemm6kernel13GemmUniversalIN4cute5tupleIJiiiiEEENS1_10collective13CollectiveMmaINS1_35MainloopSm100TmaUmmaWarpSpecializedILi5ELi2ELi4ENS5_IJNS4_1CILi1EEENSA_ILi4EEESB_EEEEENS5_IJNSA_ILi128EEESF_NSA_ILi64EEEEEENS_6half_tENS5_IJlSB_lEEESI_SJ_NS4_8TiledMMAINS4_8MMA_AtomIJNS4_20SM100_MMA_F16BF16_SSISI_SI_fLi128ELi128ELNS4_4UMMA5MajorE0ELSO_0ELNSN_7ScaleInE0ELSP_0EEEEEENS4_6LayoutINS5_IJSB_SB_SB_EEENS5_IJNSA_ILi0EEESU_SU_EEEEENS5_IJNS4_10UnderscoreESX_SX_EEEEENS4_23SM90_TMA_LOAD_MULTICASTENS4_14ComposedLayoutINS4_7SwizzleILi3ELi4ELi3EEENS4_18smem_ptr_flag_bitsILi16EEENSS_INS5_IJNSA_ILi8EEESG_EEENS5_IJSG_SB_EEEEEEEvNS4_8identityENS4_13SM90_TMA_LOADES1A_vS1B_EENS_8epilogue10collective18CollectiveEpilogueINS1E_23Sm100TmaWarpSpecializedILi4ELi2ELi32ELb1ELb0EEEJSH_NS5_IJNSS_ISF_SB_EENSS_INSA_ILi32EEESB_EEEEESI_SJ_SI_SJ_NS1E_6fusion15FusionCallbacksIS1I_NS1N_17LinearCombinationISI_fSI_fLNS_15FloatRoundStyleE2EEESH_S1M_JEEENS4_5SM1004TMEM4LOAD26SM100_TMEM_LOAD_32dp32b32xES1C_NS11_INS12_ILi2ELi4ELi3EEES15_NSS_INS5_IJS16_S1K_EEENS5_IJS1K_SB_EEEEEEENS4_39AutoVectorizingCopyWithAssumedAlignmentILi128EEENS4_14SM90_TMA_STOREES21_S23_S23_EEEvvEEEEvNT_6ParamsE) ;  /* 0xffffff5c02b07950 */ /* 0x000fea0003c3ffff */
        .weak           $__internal_1_$__cuda_sm10x_tcgen05_guardrail_trap_phase_invalid_during_alloc
        .type           $__internal_1_$__cuda_sm10x_tcgen05_guardrail_trap_phase_invalid_during_alloc,@function
        .size           $__internal_1_$__cuda_sm10x_tcgen05_guardrail_trap_phase_invalid_during_alloc,($__internal_2_$__cuda_sm10x_tcgen05_guardrail_trap_unallocated_columns_being_dealloced - $__internal_1_$__cuda_sm10x_tcgen05_guardrail_trap_phase_invalid_during_alloc)
$__internal_1_$__cuda_sm10x_tcgen05_guardrail_trap_phase_invalid_during_alloc:
[----:B------:R-:W-:Y:S05]  /*a140*/  BPT.TRAP 0x1 ;  /* 0x000000040000795c */ /* 0x000fea0000300000 */
[----:B------:R-:W-:-:S04]  /*a150*/  MOV R5, 0x0 ;  /* 0x0000000000057802 */ /* 0x000fc80000000f00 */
[----:B------:R-:W-:Y:S05]  /*a160*/  RET.REL.NODEC R4 `(_ZN7cutlass13device_kernelINS_4gemm6kernel13GemmUniversalIN4cute5tupleIJiiiiEEENS1_10collective13CollectiveMmaINS1_35MainloopSm100TmaUmmaWarpSpecializedILi5ELi2ELi4ENS5_IJNS4_1CILi1EEENSA_ILi4EEESB_EEEEENS5_IJNSA_ILi128EEESF_NSA_ILi64EEEEEENS_6half_tENS5_IJlSB_lEEESI_SJ_NS4_8TiledMMAINS4_8MMA_AtomIJNS4_20SM100_MMA_F16BF16_SSISI_SI_fLi128ELi128ELNS4_4UMMA5MajorE0ELSO_0ELNSN_7ScaleInE0ELSP_0EEEEEENS4_6LayoutINS5_IJSB_SB_SB_EEENS5_IJNSA_ILi0EEESU_SU_EEEEENS5_IJNS4_10UnderscoreESX_SX_EEEEENS4_23SM90_TMA_LOAD_MULTICASTENS4_14ComposedLayoutINS4_7SwizzleILi3ELi4ELi3EEENS4_18smem_ptr_flag_bitsILi16EEENSS_INS5_IJNSA_ILi8EEESG_EEENS5_IJSG_SB_EEEEEEEvNS4_8identityENS4_13SM90_TMA_LOADES1A_vS1B_EENS_8epilogue10collective18CollectiveEpilogueINS1E_23Sm100TmaWarpSpecializedILi4ELi2ELi32ELb1ELb0EEEJSH_NS5_IJNSS_ISF_SB_EENSS_INSA_ILi32EEESB_EEEEESI_SJ_SI_SJ_NS1E_6fusion15FusionCallbacksIS1I_NS1N_17LinearCombinationISI_fSI_fLNS_15FloatRoundStyleE2EEESH_S1M_JEEENS4_5SM1004TMEM4LOAD26SM100_TMEM_LOAD_32dp32b32xES1C_NS11_INS12_ILi2ELi4ELi3EEES15_NSS_INS5_IJS16_S1K_EEENS5_IJS1K_SB_EEEEEEENS4_39AutoVectorizingCopyWithAssumedAlignmentILi128EEENS4_14SM90_TMA_STOREES21_S23_S23_EEEvvEEEEvNT_6ParamsE) ;  /* 0xffffff5c04a47950 */ /* 0x000fea0003c3ffff */
        .weak           $__internal_2_$__cuda_sm10x_tcgen05_guardrail_trap_unallocated_columns_being_dealloced
        .type           $__internal_2_$__cuda_sm10x_tcgen05_guardrail_trap_unallocated_columns_being_dealloced,@function
        .size           $__internal_2_$__cuda_sm10x_tcgen05_guardrail_trap_unallocated_columns_being_dealloced,(.L_x_186 - $__internal_2_$__cuda_sm10x_tcgen05_guardrail_trap_unallocated_columns_being_dealloced)
$__internal_2_$__cuda_sm10x_tcgen05_guardrail_trap_unallocated_columns_being_dealloced:
[----:B------:R-:W-:Y:S05]  /*a170*/  BPT.TRAP 0x1 ;  /* 0x000000040000795c */ /* 0x000fea0000300000 */
[----:B------:R-:W-:-:S04]  /*a180*/  HFMA2 R3, -RZ, RZ, 0, 0 ;  /* 0x00000000ff037431 */ /* 0x000fc800000001ff */
[----:B------:R-:W-:Y:S05]  /*a190*/  RET.REL.NODEC R2 `(_ZN7cutlass13device_kernelINS_4gemm6kernel13GemmUniversalIN4cute5tupleIJiiiiEEENS1_10collective13CollectiveMmaINS1_35MainloopSm100TmaUmmaWarpSpecializedILi5ELi2ELi4ENS5_IJNS4_1CILi1EEENSA_ILi4EEESB_EEEEENS5_IJNSA_ILi128EEESF_NSA_ILi64EEEEEENS_6half_tENS5_IJlSB_lEEESI_SJ_NS4_8TiledMMAINS4_8MMA_AtomIJNS4_20SM100_MMA_F16BF16_SSISI_SI_fLi128ELi128ELNS4_4UMMA5MajorE0ELSO_0ELNSN_7ScaleInE0ELSP_0EEEEEENS4_6LayoutINS5_IJSB_SB_SB_EEENS5_IJNSA_ILi0EEESU_SU_EEEEENS5_IJNS4_10UnderscoreESX_SX_EEEEENS4_23SM90_TMA_LOAD_MULTICASTENS4_14ComposedLayoutINS4_7SwizzleILi3ELi4ELi3EEENS4_18smem_ptr_flag_bitsILi16EEENSS_INS5_IJNSA_ILi8EEESG_EEENS5_IJSG_SB_EEEEEEEvNS4_8identityENS4_13SM90_TMA_LOADES1A_vS1B_EENS_8epilogue10collective18CollectiveEpilogueINS1E_23Sm100TmaWarpSpecializedILi4ELi2ELi32ELb1ELb0EEEJSH_NS5_IJNSS_ISF_SB_EENSS_INSA_ILi32EEESB_EEEEESI_SJ_SI_SJ_NS1E_6fusion15FusionCallbacksIS1I_NS1N_17LinearCombinationISI_fSI_fLNS_15FloatRoundStyleE2EEESH_S1M_JEEENS4_5SM1004TMEM4LOAD26SM100_TMEM_LOAD_32dp32b32xES1C_NS11_INS12_ILi2ELi4ELi3EEES15_NSS_INS5_IJS16_S1K_EEENS5_IJS1K_SB_EEEEEEENS4_39AutoVectorizingCopyWithAssumedAlignmentILi128EEENS4_14SM90_TMA_STOREES21_S23_S23_EEEvvEEEEvNT_6ParamsE) ;  /* 0xffffff5c02987950 */ /* 0x000fea0003c3ffff */
.L_x_185:
[----:B------:R-:W-:-:S00]  /*a1a0*/  BRA `(.L_x_185) ;  /* 0xfffffffc00fc7947 */ /* 0x000fc0000383ffff */
[----:B------:R-:W-:-:S00]  /*a1b0*/  NOP ;  /* 0x0000000000007918 */ /* 0x000fc00000000000 */
        /* <DEDUP_REMOVED lines=12> */
.L_x_186:


//--------------------- .nv.global.init           --------------------------
	.section	.nv.global.init,"aw",@progbits
.nv.global.init:
	.type		$str$27,@object
	.size		$str$27,($str$28 - $str$27)
$str$27:
        /*0000*/ 	.byte	0x28, 0x61, 0x64, 0x64, 0x72, 0x65, 0x73, 0x73, 0x20, 0x26, 0x20, 0x6d, 0x61, 0x73, 0x6b, 0x29
        /*0010*/ 	.byte	0x20, 0x3d, 0x3d, 0x20, 0x30, 0x00
	.type		$str$28,@object
	.size		$str$28,($str$26 - $str$28)
$str$28:
        /*0016*/ 	.byte	0x2f, 0x74, 0x6d, 0x70, 0x2f, 0x63, 0x75, 0x74, 0x6c, 0x61, 0x73, 0x73, 0x5f, 0x73, 0x77, 0x65
        /*0026*/ 	.byte	0x65, 0x70, 0x5f, 0x73, 0x72, 0x63, 0x2f, 0x69, 0x6e, 0x63, 0x6c, 0x75, 0x64, 0x65, 0x2f, 0x63
        /*0036*/ 	.byte	0x75, 0x74, 0x65, 0x2f, 0x70, 0x6f, 0x69, 0x6e, 0x74, 0x65, 0x72, 0x5f, 0x66, 0x6c, 0x61, 0x67
        /*0046*/ 	.byte	0x67, 0x65, 0x64, 0x2e, 0x68, 0x70, 0x70, 0x00
	.type		$str$26,@object
	.size		$str$26,($str$25 - $str$26)
$str$26:
        /*004e*/ 	.byte	0x2f, 0x74, 0x6d, 0x70, 0x2f, 0x63, 0x75, 0x74, 0x6c, 0x61, 0x73, 0x73, 0x5f, 0x73, 0x77, 0x65
        /*005e*/ 	.byte	0x65, 0x70, 0x5f, 0x73, 0x72, 0x63, 0x2f, 0x69, 0x6e, 0x63, 0x6c, 0x75, 0x64, 0x65, 0x2f, 0x63
        /*006e*/ 	.byte	0x75, 0x74, 0x65, 0x2f, 0x61, 0x74, 0x6f, 0x6d, 0x2f, 0x63, 0x6f, 0x70, 0x79, 0x5f, 0x74, 0x72
        /*007e*/ 	.byte	0x61, 0x69, 0x74, 0x73, 0x5f, 0x73, 0x6d, 0x31, 0x30, 0x30, 0x2e, 0x68, 0x70, 0x70, 0x00
	.type		$str$25,@object
	.size		$str$25,(__unnamed_1 - $str$25)
$str$25:
        /*008d*/ 	.byte	0x28, 0x28, 0x75, 0x69, 0x6e, 0x74, 0x33, 0x32, 0x5f, 0x74, 0x28, 0x74, 0x68, 0x72, 0x65, 0x61
        /*009d*/ 	.byte	0x64, 0x49, 0x64, 0x78, 0x2e, 0x78, 0x29, 0x20, 0x2f, 0x20, 0x33, 0x32, 0x29, 0x20, 0x25, 0x20
        /*00ad*/ 	.byte	0x34, 0x29, 0x20, 0x3d, 0x3d, 0x20, 0x28, 0x28, 0x28, 0x74, 0x6d, 0x65, 0x6d, 0x5f, 0x61, 0x64
        /*00bd*/ 	.byte	0x64, 0x72, 0x20, 0x3e, 0x3e, 0x20, 0x31, 0x36, 0x29, 0x20, 0x2f, 0x20, 0x33, 0x32, 0x29, 0x20
        /*00cd*/ 	.byte	0x25, 0x20, 0x34, 0x29, 0x00
	.type		__unnamed_1,@object
	.size		__unnamed_1,(__unnamed_2 - __unnamed_1)
__unnamed_1:
        /*00d2*/ 	.byte	0x61, 0x75, 0x74, 0x6f, 0x20, 0x63, 0x75, 0x74, 0x65, 0x3a, 0x3a, 0x61, 0x73, 0x5f, 0x70, 0x6f
        /* <DEDUP_REMOVED lines=24> */
        /*0262*/ 	.byte	0x3e, 0x3e, 0x3e, 0x3e, 0x5d, 0x00
	.type		__unnamed_2,@object
	.size		__unnamed_2,(.L_2 - __unnamed_2)
__unnamed_2:
        /* <DEDUP_REMOVED lines=42> */
        /*0508*/ 	.byte	0x3e, 0x3e, 0x5d, 0x00
.L_2:


//--------------------- .nv.shared._ZN7cutlass13device_kernelINS_4gemm6kernel13GemmUniversalIN4cute5tupleIJiiiiEEENS1_10collective13CollectiveMmaINS1_35MainloopSm100TmaUmmaWarpSpecializedILi5ELi2ELi4ENS5_IJNS4_1CILi1EEENSA_ILi4EEESB_EEEEENS5_IJNSA_ILi128EEESF_NSA_ILi64EEEEEENS_6half_tENS5_IJlSB_lEEESI_SJ_NS4_8TiledMMAINS4_8MMA_AtomIJNS4_20SM100_MMA_F16BF16_SSISI_SI_fLi128ELi128ELNS4_4UMMA5MajorE0ELSO_0ELNSN_7ScaleInE0ELSP_0EEEEEENS4_6LayoutINS5_IJSB_SB_SB_EEENS5_IJNSA_ILi0EEESU_SU_EEEEENS5_IJNS4_10UnderscoreESX_SX_EEEEENS4_23SM90_TMA_LOAD_MULTICASTENS4_14ComposedLayoutINS4_7SwizzleILi3ELi4ELi3EEENS4_18smem_ptr_flag_bitsILi16EEENSS_INS5_IJNSA_ILi8EEESG_EEENS5_IJSG_SB_EEEEEEEvNS4_8identityENS4_13SM90_TMA_LOADES1A_vS1B_EENS_8epilogue10collective18CollectiveEpilogueINS1E_23Sm100TmaWarpSpecializedILi4ELi2ELi32ELb1ELb0EEEJSH_NS5_IJNSS_ISF_SB_EENSS_INSA_ILi32EEESB_EEEEESI_SJ_SI_SJ_NS1E_6fusion15FusionCallbacksIS1I_NS1N_17LinearCombinationISI_fSI_fLNS_15FloatRoundStyleE2EEESH_S1M_JEEENS4_5SM1004TMEM4LOAD26SM100_TMEM_LOAD_32dp32b32xES1C_NS11_INS12_ILi2ELi4ELi3EEES15_NSS_INS5_IJS16_S1K_EEENS5_IJS1K_SB_EEEEEEENS4_39AutoVectorizingCopyWithAssumedAlignmentILi128EEENS4_14SM90_TMA_STOREES21_S23_S23_EEEvvEEEEvNT_6ParamsE --------------------------
	.section	.nv.shared._ZN7cutlass13device_kernelINS_4gemm6kernel13GemmUniversalIN4cute5tupleIJiiiiEEENS1_10collective13CollectiveMmaINS1_35MainloopSm100TmaUmmaWarpSpecializedILi5ELi2ELi4ENS5_IJNS4_1CILi1EEENSA_ILi4EEESB_EEEEENS5_IJNSA_ILi128EEESF_NSA_ILi64EEEEEENS_6half_tENS5_IJlSB_lEEESI_SJ_NS4_8TiledMMAINS4_8MMA_AtomIJNS4_20SM100_MMA_F16BF16_SSISI_SI_fLi128ELi128ELNS4_4UMMA5MajorE0ELSO_0ELNSN_7ScaleInE0ELSP_0EEEEEENS4_6LayoutINS5_IJSB_SB_SB_EEENS5_IJNSA_ILi0EEESU_SU_EEEEENS5_IJNS4_10UnderscoreESX_SX_EEEEENS4_23SM90_TMA_LOAD_MULTICASTENS4_14ComposedLayoutINS4_7SwizzleILi3ELi4ELi3EEENS4_18smem_ptr_flag_bitsILi16EEENSS_INS5_IJNSA_ILi8EEESG_EEENS5_IJSG_SB_EEEEEEEvNS4_8identityENS4_13SM90_TMA_LOADES1A_vS1B_EENS_8epilogue10collective18CollectiveEpilogueINS1E_23Sm100TmaWarpSpecializedILi4ELi2ELi32ELb1ELb0EEEJSH_NS5_IJNSS_ISF_SB_EENSS_INSA_ILi32EEESB_EEEEESI_SJ_SI_SJ_NS1E_6fusion15FusionCallbacksIS1I_NS1N_17LinearCombinationISI_fSI_fLNS_15FloatRoundStyleE2EEESH_S1M_JEEENS4_5SM1004TMEM4LOAD26SM100_TMEM_LOAD_32dp32b32xES1C_NS11_INS12_ILi2ELi4ELi3EEES15_NSS_INS5_IJS16_S1K_EEENS5_IJS1K_SB_EEEEEEENS4_39AutoVectorizingCopyWithAssumedAlignmentILi128EEENS4_14SM90_TMA_STOREES21_S23_S23_EEEvvEEEEvNT_6ParamsE,"aw",@nobits
	.sectionflags	@""
	.align	16
	.zero		1024


//--------------------- .nv.shared.reserved.0     --------------------------
	.section	.nv.shared.reserved.0,"aw",@nobits
	.weak		__nv_reservedSMEM_offset_0_alias
	.size		__nv_reservedSMEM_offset_0_alias, 0, 64
	.other		__nv_reservedSMEM_offset_0_alias,@"STO_CUDA_RESERVED_SHARED STV_DEFAULT"
__nv_reservedSMEM_offset_0_alias:
	.zero		0
.nv.shared.reserved.0:
	.zero		64
	.weak		__nv_reservedSMEM_tcgen05_partition
	.type		__nv_reservedSMEM_tcgen05_partition,@object
	.size		__nv_reservedSMEM_tcgen05_partition,(.L_0 - __nv_reservedSMEM_tcgen05_partition)
__nv_reservedSMEM_tcgen05_partition:
	.zero		32
.L_0:


//--------------------- .nv.global                --------------------------
	.section	.nv.global,"aw",@nobits
.nv.global:
	.type		_ZN40_INTERNAL_e15ae144_4_k_cu_232a00e6_320994cute1_E,@object
	.size		_ZN40_INTERNAL_e15ae144_4_k_cu_232a00e6_320994cute1_E,(_ZN40_INTERNAL_e15ae144_4_k_cu_232a00e6_320994cuda3std3__45__cpo6cbeginE - _ZN40_INTERNAL_e15ae144_4_k_cu_232a00e6_320994cute1_E)
_ZN40_INTERNAL_e15ae144_4_k_cu_232a00e6_320994cute1_E:
	.zero		1
	.type		_ZN40_INTERNAL_e15ae144_4_k_cu_232a00e6_320994cuda3std3__45__cpo6cbeginE,@object
	.size		_ZN40_INTERNAL_e15ae144_4_k_cu_232a00e6_320994cuda3std3__45__cpo6cbeginE,(_ZN40_INTERNAL_e15ae144_4_k_cu_232a00e6_320994cuda3std3__48in_placeE - _ZN40_INTERNAL_e15ae144_4_k_cu_232a00e6_320994cuda3std3__45__cpo6cbeginE)
_ZN40_INTERNAL_e15ae144_4_k_cu_232a00e6_320994cuda3std3__45__cpo6cbeginE:
	.zero		1
	.type		_ZN40_INTERNAL_e15ae144_4_k_cu_232a00e6_320994cuda3std3__48in_placeE,@object
	.size		_ZN40_INTERNAL_e15ae144_4_k_cu_232a00e6_320994cuda3std3__48in_placeE,(_ZN40_INTERNAL_e15ae144_4_k_cu_232a00e6_320994cuda3std6ranges3__45__cpo9iter_moveE - _ZN40_INTERNAL_e15ae144_4_k_cu_232a00e6_320994cuda3std3__48in_placeE)
_ZN40_INTERNAL_e15ae144_4_k_cu_232a00e6_320994cuda3std3__48in_placeE:
	.zero		1
	.type		_ZN40_INTERNAL_e15ae144_4_k_cu_232a00e6_320994cuda3std6ranges3__45__cpo9iter_moveE,@object
	.size		_ZN40_INTERNAL_e15ae144_4_k_cu_232a00e6_320994cuda3std6ranges3__45__cpo9iter_moveE,(_ZN40_INTERNAL_e15ae144_4_k_cu_232a00e6_320994cuda3std3__45__cpo5beginE - _ZN40_INTERNAL_e15ae144_4_k_cu_232a00e6_320994cuda3std6ranges3__45__cpo9iter_moveE)
_ZN40_INTERNAL_e15ae144_4_k_cu_232a00e6_320994cuda3std6ranges3__45__cpo9iter_moveE:
	.zero		1
	.type		_ZN40_INTERNAL_e15ae144_4_k_cu_232a00e6_320994cuda3std3__45__cpo5beginE,@object
	.size		_ZN40_INTERNAL_e15ae144_4_k_cu_232a00e6_320994cuda3std3__45__cpo5beginE,(_ZN40_INTERNAL_e15ae144_4_k_cu_232a00e6_320994cuda3std3__442_GLOBAL__N__e15ae144_4_k_cu_232a00e6_320996ignoreE - _ZN40_INTERNAL_e15ae144_4_k_cu_232a00e6_320994cuda3std3__45__cpo5beginE)
_ZN40_INTERNAL_e15ae144_4_k_cu_232a00e6_320994cuda3std3__45__cpo5beginE:
	.zero		1
	.type		_ZN40_INTERNAL_e15ae144_4_k_cu_232a00e6_320994cuda3std3__442_GLOBAL__N__e15ae144_4_k_cu_232a00e6_320996ignoreE,@object
	.size		_ZN40_INTERNAL_e15ae144_4_k_cu_232a00e6_320994cuda3std3__442_GLOBAL__N__e15ae144_4_k_cu_232a00e6_320996ignoreE,(_ZN40_INTERNAL_e15ae144_4_k_cu_232a00e6_320994cute7productE - _ZN40_INTERNAL_e15ae144_4_k_cu_232a00e6_320994cuda3std3__442_GLOBAL__N__e15ae144_4_k_cu_232a00e6_320996ignoreE)
_ZN40_INTERNAL_e15ae144_4_k_cu_232a00e6_320994cuda3std3__442_GLOBAL__N__e15ae144_4_k_cu_232a00e6_320996ignoreE:
	.zero		1
	.type		_ZN40_INTERNAL_e15ae144_4_k_cu_232a00e6_320994cute7productE,@object
	.size		_ZN40_INTERNAL_e15ae144_4_k_cu_232a00e6_320994cute7productE,(_ZN40_INTERNAL_e15ae144_4_k_cu_232a00e6_320994cuda3std3__45__cpo3endE - _ZN40_INTERNAL_e15ae144_4_k_cu_232a00e6_320994cute7productE)
_ZN40_INTERNAL_e15ae144_4_k_cu_232a00e6_320994cute7productE:
	.zero		1
	.type		_ZN40_INTERNAL_e15ae144_4_k_cu_232a00e6_320994cuda3std3__45__cpo3endE,@object
	.size		_ZN40_INTERNAL_e15ae144_4_k_cu_232a00e6_320994cuda3std3__45__cpo3endE,(_ZN40_INTERNAL_e15ae144_4_k_cu_232a00e6_320994cuda3std3__419piecewise_constructE - _ZN40_INTERNAL_e15ae144_4_k_cu_232a00e6_320994cuda3std3__45__cpo3endE)
_ZN40_INTERNAL_e15ae144_4_k_cu_232a00e6_320994cuda3std3__45__cpo3endE:
	.zero		1
	.type		_ZN40_INTERNAL_e15ae144_4_k_cu_232a00e6_320994cuda3std3__419piecewise_constructE,@object
	.size		_ZN40_INTERNAL_e15ae144_4_k_cu_232a00e6_320994cuda3std3__419piecewise_constructE,(_ZN40_INTERNAL_e15ae144_4_k_cu_232a00e6_320994cuda3std3__45__cpo4cendE - _ZN40_INTERNAL_e15ae144_4_k_cu_232a00e6_320994cuda3std3__419piecewise_constructE)
_ZN40_INTERNAL_e15ae144_4_k_cu_232a00e6_320994cuda3std3__419piecewise_constructE:
	.zero		1
	.type		_ZN40_INTERNAL_e15ae144_4_k_cu_232a00e6_320994cuda3std3__45__cpo4cendE,@object
	.size		_ZN40_INTERNAL_e15ae144_4_k_cu_232a00e6_320994cuda3std3__45__cpo4cendE,(_ZN40_INTERNAL_e15ae144_4_k_cu_232a00e6_320994cuda3std6ranges3__45__cpo4swapE - _ZN40_INTERNAL_e15ae144_4_k_cu_232a00e6_320994cuda3std3__45__cpo4cendE)
_ZN40_INTERNAL_e15ae144_4_k_cu_232a00e6_320994cuda3std3__45__cpo4cendE:
	.zero		1
	.type		_ZN40_INTERNAL_e15ae144_4_k_cu_232a00e6_320994cuda3std6ranges3__45__cpo4swapE,@object
	.size		_ZN40_INTERNAL_e15ae144_4_k_cu_232a00e6_320994cuda3std6ranges3__45__cpo4swapE,(.L_10 - _ZN40_INTERNAL_e15ae144_4_k_cu_232a00e6_320994cuda3std6ranges3__45__cpo4swapE)
_ZN40_INTERNAL_e15ae144_4_k_cu_232a00e6_320994cuda3std6ranges3__45__cpo4swapE:
	.zero		1
.L_10:


//--------------------- .nv.constant0._ZN7cutlass13device_kernelINS_4gemm6kernel13GemmUniversalIN4cute5tupleIJiiiiEEENS1_10collective13CollectiveMmaINS1_35MainloopSm100TmaUmmaWarpSpecializedILi5ELi2ELi4ENS5_IJNS4_1CILi1EEENSA_ILi4EEESB_EEEEENS5_IJNSA_ILi128EEESF_NSA_ILi64EEEEEENS_6half_tENS5_IJlSB_lEEESI_SJ_NS4_8TiledMMAINS4_8MMA_AtomIJNS4_20SM100_MMA_F16BF16_SSISI_SI_fLi128ELi128ELNS4_4UMMA5MajorE0ELSO_0ELNSN_7ScaleInE0ELSP_0EEEEEENS4_6LayoutINS5_IJSB_SB_SB_EEENS5_IJNSA_ILi0EEESU_SU_EEEEENS5_IJNS4_10UnderscoreESX_SX_EEEEENS4_23SM90_TMA_LOAD_MULTICASTENS4_14ComposedLayoutINS4_7SwizzleILi3ELi4ELi3EEENS4_18smem_ptr_flag_bitsILi16EEENSS_INS5_IJNSA_ILi8EEESG_EEENS5_IJSG_SB_EEEEEEEvNS4_8identityENS4_13SM90_TMA_LOADES1A_vS1B_EENS_8epilogue10collective18CollectiveEpilogueINS1E_23Sm100TmaWarpSpecializedILi4ELi2ELi32ELb1ELb0EEEJSH_NS5_IJNSS_ISF_SB_EENSS_INSA_ILi32EEESB_EEEEESI_SJ_SI_SJ_NS1E_6fusion15FusionCallbacksIS1I_NS1N_17LinearCombinationISI_fSI_fLNS_15FloatRoundStyleE2EEESH_S1M_JEEENS4_5SM1004TMEM4LOAD26SM100_TMEM_LOAD_32dp32b32xES1C_NS11_INS12_ILi2ELi4ELi3EEES15_NSS_INS5_IJS16_S1K_EEENS5_IJS1K_SB_EEEEEEENS4_39AutoVectorizingCopyWithAssumedAlignmentILi128EEENS4_14SM90_TMA_STOREES21_S23_S23_EEEvvEEEEvNT_6ParamsE --------------------------
	.section	.nv.constant0._ZN7cutlass13device_kernelINS_4gemm6kernel13GemmUniversalIN4cute5tupleIJiiiiEEENS1_10collective13CollectiveMmaINS1_35MainloopSm100TmaUmmaWarpSpecializedILi5ELi2ELi4ENS5_IJNS4_1CILi1EEENSA_ILi4EEESB_EEEEENS5_IJNSA_ILi128EEESF_NSA_ILi64EEEEEENS_6half_tENS5_IJlSB_lEEESI_SJ_NS4_8TiledMMAINS4_8MMA_AtomIJNS4_20SM100_MMA_F16BF16_SSISI_SI_fLi128ELi128ELNS4_4UMMA5MajorE0ELSO_0ELNSN_7ScaleInE0ELSP_0EEEEEENS4_6LayoutINS5_IJSB_SB_SB_EEENS5_IJNSA_ILi0EEESU_SU_EEEEENS5_IJNS4_10UnderscoreESX_SX_EEEEENS4_23SM90_TMA_LOAD_MULTICASTENS4_14ComposedLayoutINS4_7SwizzleILi3ELi4ELi3EEENS4_18smem_ptr_flag_bitsILi16EEENSS_INS5_IJNSA_ILi8EEESG_EEENS5_IJSG_SB_EEEEEEEvNS4_8identityENS4_13SM90_TMA_LOADES1A_vS1B_EENS_8epilogue10collective18CollectiveEpilogueINS1E_23Sm100TmaWarpSpecializedILi4ELi2ELi32ELb1ELb0EEEJSH_NS5_IJNSS_ISF_SB_EENSS_INSA_ILi32EEESB_EEEEESI_SJ_SI_SJ_NS1E_6fusion15FusionCallbacksIS1I_NS1N_17LinearCombinationISI_fSI_fLNS_15FloatRoundStyleE2EEESH_S1M_JEEENS4_5SM1004TMEM4LOAD26SM100_TMEM_LOAD_32dp32b32xES1C_NS11_INS12_ILi2ELi4ELi3EEES15_NSS_INS5_IJS16_S1K_EEENS5_IJS1K_SB_EEEEEEENS4_39AutoVectorizingCopyWithAssumedAlignmentILi128EEENS4_14SM90_TMA_STOREES21_S23_S23_EEEvvEEEEvNT_6ParamsE,"a",@progbits
	.sectionflags	@""
	.align	4
.nv.constant0._ZN7cutlass13device_kernelINS_4gemm6kernel13GemmUniversalIN4cute5tupleIJiiiiEEENS1_10collective13CollectiveMmaINS1_35MainloopSm100TmaUmmaWarpSpecializedILi5ELi2ELi4ENS5_IJNS4_1CILi1EEENSA_ILi4EEESB_EEEEENS5_IJNSA_ILi128EEESF_NSA_ILi64EEEEEENS_6half_tENS5_IJlSB_lEEESI_SJ_NS4_8TiledMMAINS4_8MMA_AtomIJNS4_20SM100_MMA_F16BF16_SSISI_SI_fLi128ELi128ELNS4_4UMMA5MajorE0ELSO_0ELNSN_7ScaleInE0ELSP_0EEEEEENS4_6LayoutINS5_IJSB_SB_SB_EEENS5_IJNSA_ILi0EEESU_SU_EEEEENS5_IJNS4_10UnderscoreESX_SX_EEEEENS4_23SM90_TMA_LOAD_MULTICASTENS4_14ComposedLayoutINS4_7SwizzleILi3ELi4ELi3EEENS4_18smem_ptr_flag_bitsILi16EEENSS_INS5_IJNSA_ILi8EEESG_EEENS5_IJSG_SB_EEEEEEEvNS4_8identityENS4_13SM90_TMA_LOADES1A_vS1B_EENS_8epilogue10collective18CollectiveEpilogueINS1E_23Sm100TmaWarpSpecializedILi4ELi2ELi32ELb1ELb0EEEJSH_NS5_IJNSS_ISF_SB_EENSS_INSA_ILi32EEESB_EEEEESI_SJ_SI_SJ_NS1E_6fusion15FusionCallbacksIS1I_NS1N_17LinearCombinationISI_fSI_fLNS_15FloatRoundStyleE2EEESH_S1M_JEEENS4_5SM1004TMEM4LOAD26SM100_TMEM_LOAD_32dp32b32xES1C_NS11_INS12_ILi2ELi4ELi3EEES15_NSS_INS5_IJS16_S1K_EEENS5_IJS1K_SB_EEEEEEENS4_39AutoVectorizingCopyWithAssumedAlignmentILi128EEENS4_14SM90_TMA_STOREES21_S23_S23_EEEvvEEEEvNT_6ParamsE:
	.zero		2944


//--------------------- SYMBOLS --------------------------

	.type		.nv.reservedSmem.offset0,@object
	.size		.nv.reservedSmem.offset0,0x4
	.type		.nv.reservedSmem.cap,@object
	.size		.nv.reservedSmem.cap,0x4
	.type		__assertfail,@function
